//
// Generated by NVIDIA NVVM Compiler
//
// Compiler Build ID: CL-36424714
// Cuda compilation tools, release 13.0, V13.0.88
// Based on NVVM 20.0.0
//

.version 9.0
.target sm_100
.address_size 64

.extern .func  (.param .b32 func_retval0) vprintf
(
	.param .b64 vprintf_param_0,
	.param .b64 vprintf_param_1
)
;
.func  (.param .b64 func_retval0) __internal_accurate_pow
(
	.param .b64 __internal_accurate_pow_param_0,
	.param .b64 __internal_accurate_pow_param_1
)
;
.global .align 4 .b8 precalc_xorwow_matrix[102400];
.global .align 4 .b8 precalc_xorwow_offset_matrix[102400];
.global .align 4 .b8 mrg32k3aM1[2304];
.global .align 4 .b8 mrg32k3aM2[2304];
.global .align 4 .b8 mrg32k3aM1SubSeq[2016];
.global .align 4 .b8 mrg32k3aM2SubSeq[2016];
.global .align 4 .b8 mrg32k3aM1Seq[2304];
.global .align 4 .b8 mrg32k3aM2Seq[2304];
.const .align 8 .b8 __cr_lgamma_table[72];
.global .align 1 .b8 $str[30] = {71, 82, 78, 68, 58, 32, 97, 32, 61, 32, 37, 102, 44, 32, 98, 32, 61, 32, 37, 102, 44, 32, 120, 32, 61, 32, 37, 102, 10};

.func _Z8gamrnd_dPdP7double2P17curandStateXORWOW(
	.param .b64 _Z8gamrnd_dPdP7double2P17curandStateXORWOW_param_0,
	.param .b64 _Z8gamrnd_dPdP7double2P17curandStateXORWOW_param_1,
	.param .b64 _Z8gamrnd_dPdP7double2P17curandStateXORWOW_param_2
)
{
	.local .align 8 .b8 	__local_depot0[32];
	.reg .b64 	%SP;
	.reg .b64 	%SPL;
	.reg .pred 	%p<51>;
	.reg .b32 	%r<180>;
	.reg .b32 	%f<43>;
	.reg .b64 	%rd<20>;
	.reg .b64 	%fd<153>;

	mov.u64 	%SPL, __local_depot0;
	cvta.local.u64 	%SP, %SPL;
	ld.param.u64 	%rd5, [_Z8gamrnd_dPdP7double2P17curandStateXORWOW_param_0];
	ld.param.u64 	%rd6, [_Z8gamrnd_dPdP7double2P17curandStateXORWOW_param_1];
	ld.param.u64 	%rd7, [_Z8gamrnd_dPdP7double2P17curandStateXORWOW_param_2];
	cvta.to.local.u64 	%rd1, %rd5;
	cvta.to.global.u64 	%rd2, %rd7;
	cvta.to.local.u64 	%rd3, %rd6;
	ld.local.v2.f64 	{%fd1, %fd2}, [%rd3];
	setp.ltu.f64 	%p5, %fd1, 0d3FF0000000000000;
	@%p5 bra 	$L__BB0_26;
	ld.global.v2.u32 	{%r158, %r159}, [%rd2];
	ld.global.v2.u32 	{%r160, %r161}, [%rd2+8];
	ld.global.v2.u32 	{%r162, %r163}, [%rd2+16];
	ld.global.v2.u32 	{%r164, %r8}, [%rd2+24];
	ld.global.f32 	%f40, [%rd2+32];
	ld.global.f64 	%fd3, [%rd2+40];
	add.f64 	%fd43, %fd1, 0dBFD5555555555555;
	mul.f64 	%fd44, %fd43, 0d4022000000000000;
	sqrt.rn.f64 	%fd45, %fd44;
	rcp.rn.f64 	%fd4, %fd45;
	rcp.rn.f64 	%fd46, %fd4;
	neg.f64 	%fd5, %fd46;
	mov.f64 	%fd47, 0d4008000000000000;
	{
	.reg .b32 %temp; 
	mov.b64 	{%temp, %r10}, %fd47;
	}
	and.b32  	%r53, %r10, 2146435072;
	setp.eq.s32 	%p6, %r53, 1073741824;
	and.b32  	%r54, %r10, 2147483647;
	setp.ne.s32 	%p7, %r54, 1071644672;
	and.pred  	%p1, %p6, %p7;
	mov.b32 	%r55, 1127219200;
	mov.b32 	%r56, -2147483648;
	mov.b64 	%fd6, {%r56, %r55};
$L__BB0_2:
	setp.eq.s32 	%p8, %r164, 1;
	mov.b32 	%r164, 0;
	mov.f32 	%f42, %f40;
	@%p8 bra 	$L__BB0_4;
	shr.u32 	%r59, %r159, 2;
	xor.b32  	%r60, %r59, %r159;
	shl.b32 	%r61, %r163, 4;
	shl.b32 	%r62, %r60, 1;
	xor.b32  	%r63, %r62, %r61;
	xor.b32  	%r64, %r63, %r60;
	xor.b32  	%r18, %r64, %r163;
	add.s32 	%r65, %r158, %r18;
	add.s32 	%r66, %r65, 362437;
	shr.u32 	%r67, %r160, 2;
	xor.b32  	%r68, %r67, %r160;
	shl.b32 	%r69, %r18, 4;
	shl.b32 	%r70, %r68, 1;
	xor.b32  	%r71, %r70, %r69;
	xor.b32  	%r72, %r71, %r68;
	xor.b32  	%r19, %r72, %r18;
	add.s32 	%r158, %r158, 724874;
	add.s32 	%r73, %r19, %r158;
	cvt.rn.f32.u32 	%f8, %r66;
	fma.rn.f32 	%f9, %f8, 0f2F800000, 0f2F000000;
	cvt.rn.f32.u32 	%f10, %r73;
	fma.rn.f32 	%f11, %f10, 0f30C90FDB, 0f30490FDB;
	setp.lt.f32 	%p9, %f9, 0f00800000;
	mul.f32 	%f12, %f9, 0f4B000000;
	selp.f32 	%f13, %f12, %f9, %p9;
	selp.f32 	%f14, 0fC1B80000, 0f00000000, %p9;
	mov.b32 	%r74, %f13;
	add.s32 	%r75, %r74, -1059760811;
	and.b32  	%r76, %r75, -8388608;
	sub.s32 	%r77, %r74, %r76;
	mov.b32 	%f15, %r77;
	cvt.rn.f32.s32 	%f16, %r76;
	fma.rn.f32 	%f17, %f16, 0f34000000, %f14;
	add.f32 	%f18, %f15, 0fBF800000;
	fma.rn.f32 	%f19, %f18, 0fBE055027, 0f3E1039F6;
	fma.rn.f32 	%f20, %f19, %f18, 0fBDF8CDCC;
	fma.rn.f32 	%f21, %f20, %f18, 0f3E0F2955;
	fma.rn.f32 	%f22, %f21, %f18, 0fBE2AD8B9;
	fma.rn.f32 	%f23, %f22, %f18, 0f3E4CED0B;
	fma.rn.f32 	%f24, %f23, %f18, 0fBE7FFF22;
	fma.rn.f32 	%f25, %f24, %f18, 0f3EAAAA78;
	fma.rn.f32 	%f26, %f25, %f18, 0fBF000000;
	mul.f32 	%f27, %f18, %f26;
	fma.rn.f32 	%f28, %f27, %f18, %f18;
	fma.rn.f32 	%f29, %f17, 0f3F317218, %f28;
	setp.gt.u32 	%p10, %r74, 2139095039;
	fma.rn.f32 	%f30, %f13, 0f7F800000, 0f7F800000;
	selp.f32 	%f31, %f30, %f29, %p10;
	setp.eq.f32 	%p11, %f13, 0f00000000;
	mul.f32 	%f32, %f31, 0fC0000000;
	selp.f32 	%f33, 0f7F800000, %f32, %p11;
	sqrt.rn.f32 	%f34, %f33;
	sin.approx.f32 	%f35, %f11;
	cos.approx.f32 	%f36, %f11;
	mul.f32 	%f42, %f34, %f35;
	mul.f32 	%f40, %f34, %f36;
	mov.b32 	%r164, 1;
	mov.u32 	%r159, %r161;
	mov.u32 	%r160, %r162;
	mov.u32 	%r161, %r163;
	mov.u32 	%r162, %r18;
	mov.u32 	%r163, %r19;
$L__BB0_4:
	mov.u32 	%r26, %r163;
	mov.u32 	%r25, %r162;
	mov.u32 	%r24, %r161;
	mov.u32 	%r23, %r160;
	cvt.f64.f32 	%fd7, %f42;
	shr.u32 	%r78, %r159, 2;
	xor.b32  	%r79, %r78, %r159;
	shl.b32 	%r80, %r26, 4;
	shl.b32 	%r81, %r79, 1;
	xor.b32  	%r82, %r81, %r80;
	xor.b32  	%r83, %r82, %r79;
	xor.b32  	%r163, %r83, %r26;
	add.s32 	%r158, %r158, 362437;
	setp.geu.f64 	%p12, %fd5, %fd7;
	mov.u32 	%r159, %r23;
	mov.u32 	%r160, %r24;
	mov.u32 	%r161, %r25;
	mov.u32 	%r162, %r26;
	@%p12 bra 	$L__BB0_2;
	setp.lt.s32 	%p13, %r10, 0;
	and.b32  	%r84, %r10, 2146435072;
	setp.eq.s32 	%p14, %r84, 1073741824;
	fma.rn.f64 	%fd8, %fd4, %fd7, 0d3FF0000000000000;
	{
	.reg .b32 %temp; 
	mov.b64 	{%temp, %r30}, %fd8;
	}
	abs.f64 	%fd9, %fd8;
	{ // callseq 0, 0
	.param .b64 param0;
	st.param.f64 	[param0], %fd9;
	.param .b64 param1;
	st.param.f64 	[param1], 0d4008000000000000;
	.param .b64 retval0;
	call.uni (retval0), 
	__internal_accurate_pow, 
	(
	param0, 
	param1
	);
	ld.param.f64 	%fd48, [retval0];
	} // callseq 0
	setp.lt.s32 	%p15, %r30, 0;
	neg.f64 	%fd50, %fd48;
	selp.f64 	%fd51, %fd50, %fd48, %p14;
	selp.f64 	%fd52, %fd51, %fd48, %p15;
	setp.eq.f64 	%p16, %fd8, 0d0000000000000000;
	selp.b32 	%r85, %r30, 0, %p14;
	or.b32  	%r86, %r85, 2146435072;
	selp.b32 	%r87, %r86, %r85, %p13;
	mov.b32 	%r88, 0;
	mov.b64 	%fd53, {%r88, %r87};
	selp.f64 	%fd144, %fd53, %fd52, %p16;
	add.f64 	%fd54, %fd8, 0d4008000000000000;
	{
	.reg .b32 %temp; 
	mov.b64 	{%temp, %r89}, %fd54;
	}
	and.b32  	%r90, %r89, 2146435072;
	setp.ne.s32 	%p17, %r90, 2146435072;
	@%p17 bra 	$L__BB0_10;
	setp.num.f64 	%p18, %fd8, %fd8;
	@%p18 bra 	$L__BB0_8;
	mov.f64 	%fd55, 0d4008000000000000;
	add.rn.f64 	%fd144, %fd8, %fd55;
	bra.uni 	$L__BB0_10;
$L__BB0_8:
	setp.neu.f64 	%p19, %fd9, 0d7FF0000000000000;
	@%p19 bra 	$L__BB0_10;
	selp.b32 	%r91, 0, 2146435072, %p13;
	or.b32  	%r92, %r91, -2147483648;
	selp.b32 	%r93, %r92, %r91, %p1;
	selp.b32 	%r94, %r93, %r91, %p15;
	mov.b32 	%r95, 0;
	mov.b64 	%fd144, {%r95, %r94};
$L__BB0_10:
	setp.eq.f64 	%p22, %fd8, 0d3FF0000000000000;
	selp.f64 	%fd148, 0d3FF0000000000000, %fd144, %p22;
	add.s32 	%r97, %r163, %r158;
	cvt.rn.f32.u32 	%f37, %r97;
	fma.rn.f32 	%f38, %f37, 0f2F800000, 0f2F000000;
	cvt.f64.f32 	%fd145, %f38;
	{
	.reg .b32 %temp; 
	mov.b64 	{%temp, %r172}, %fd145;
	}
	{
	.reg .b32 %temp; 
	mov.b64 	{%r173, %temp}, %fd145;
	}
	setp.gt.s32 	%p23, %r172, 1048575;
	mov.b32 	%r174, -1023;
	@%p23 bra 	$L__BB0_12;
	mul.f64 	%fd145, %fd145, 0d4350000000000000;
	{
	.reg .b32 %temp; 
	mov.b64 	{%temp, %r172}, %fd145;
	}
	{
	.reg .b32 %temp; 
	mov.b64 	{%r173, %temp}, %fd145;
	}
	mov.b32 	%r174, -1077;
$L__BB0_12:
	add.s32 	%r99, %r172, -1;
	setp.gt.u32 	%p24, %r99, 2146435070;
	@%p24 bra 	$L__BB0_16;
	shr.u32 	%r102, %r172, 20;
	add.s32 	%r175, %r174, %r102;
	and.b32  	%r103, %r172, 1048575;
	or.b32  	%r104, %r103, 1072693248;
	mov.b64 	%fd146, {%r173, %r104};
	setp.lt.u32 	%p26, %r104, 1073127583;
	@%p26 bra 	$L__BB0_15;
	{
	.reg .b32 %temp; 
	mov.b64 	{%r105, %temp}, %fd146;
	}
	{
	.reg .b32 %temp; 
	mov.b64 	{%temp, %r106}, %fd146;
	}
	add.s32 	%r107, %r106, -1048576;
	mov.b64 	%fd146, {%r105, %r107};
	add.s32 	%r175, %r175, 1;
$L__BB0_15:
	add.f64 	%fd57, %fd146, 0dBFF0000000000000;
	add.f64 	%fd58, %fd146, 0d3FF0000000000000;
	rcp.approx.ftz.f64 	%fd59, %fd58;
	neg.f64 	%fd60, %fd58;
	fma.rn.f64 	%fd61, %fd60, %fd59, 0d3FF0000000000000;
	fma.rn.f64 	%fd62, %fd61, %fd61, %fd61;
	fma.rn.f64 	%fd63, %fd62, %fd59, %fd59;
	mul.f64 	%fd64, %fd57, %fd63;
	fma.rn.f64 	%fd65, %fd57, %fd63, %fd64;
	mul.f64 	%fd66, %fd65, %fd65;
	fma.rn.f64 	%fd67, %fd66, 0d3EB1380B3AE80F1E, 0d3ED0EE258B7A8B04;
	fma.rn.f64 	%fd68, %fd67, %fd66, 0d3EF3B2669F02676F;
	fma.rn.f64 	%fd69, %fd68, %fd66, 0d3F1745CBA9AB0956;
	fma.rn.f64 	%fd70, %fd69, %fd66, 0d3F3C71C72D1B5154;
	fma.rn.f64 	%fd71, %fd70, %fd66, 0d3F624924923BE72D;
	fma.rn.f64 	%fd72, %fd71, %fd66, 0d3F8999999999A3C4;
	fma.rn.f64 	%fd73, %fd72, %fd66, 0d3FB5555555555554;
	sub.f64 	%fd74, %fd57, %fd65;
	add.f64 	%fd75, %fd74, %fd74;
	neg.f64 	%fd76, %fd65;
	fma.rn.f64 	%fd77, %fd76, %fd57, %fd75;
	mul.f64 	%fd78, %fd63, %fd77;
	mul.f64 	%fd79, %fd66, %fd73;
	fma.rn.f64 	%fd80, %fd79, %fd65, %fd78;
	xor.b32  	%r108, %r175, -2147483648;
	mov.b32 	%r109, 1127219200;
	mov.b64 	%fd81, {%r108, %r109};
	sub.f64 	%fd82, %fd81, %fd6;
	fma.rn.f64 	%fd83, %fd82, 0d3FE62E42FEFA39EF, %fd65;
	fma.rn.f64 	%fd84, %fd82, 0dBFE62E42FEFA39EF, %fd83;
	sub.f64 	%fd85, %fd84, %fd65;
	sub.f64 	%fd86, %fd80, %fd85;
	fma.rn.f64 	%fd87, %fd82, 0d3C7ABC9E3B39803F, %fd86;
	add.f64 	%fd147, %fd83, %fd87;
	bra.uni 	$L__BB0_17;
$L__BB0_16:
	fma.rn.f64 	%fd56, %fd145, 0d7FF0000000000000, 0d7FF0000000000000;
	{
	.reg .b32 %temp; 
	mov.b64 	{%temp, %r100}, %fd145;
	}
	and.b32  	%r101, %r100, 2147483647;
	setp.eq.s32 	%p25, %r101, 0;
	selp.f64 	%fd147, 0dFFF0000000000000, %fd56, %p25;
$L__BB0_17:
	add.f64 	%fd88, %fd1, 0dBFD5555555555555;
	mul.f64 	%fd24, %fd88, %fd148;
	{
	.reg .b32 %temp; 
	mov.b64 	{%temp, %r176}, %fd148;
	}
	{
	.reg .b32 %temp; 
	mov.b64 	{%r177, %temp}, %fd148;
	}
	setp.gt.s32 	%p27, %r176, 1048575;
	mov.b32 	%r178, -1023;
	@%p27 bra 	$L__BB0_19;
	mul.f64 	%fd148, %fd148, 0d4350000000000000;
	{
	.reg .b32 %temp; 
	mov.b64 	{%temp, %r176}, %fd148;
	}
	{
	.reg .b32 %temp; 
	mov.b64 	{%r177, %temp}, %fd148;
	}
	mov.b32 	%r178, -1077;
$L__BB0_19:
	add.s32 	%r112, %r176, -1;
	setp.gt.u32 	%p28, %r112, 2146435070;
	@%p28 bra 	$L__BB0_23;
	shr.u32 	%r115, %r176, 20;
	add.s32 	%r179, %r178, %r115;
	and.b32  	%r116, %r176, 1048575;
	or.b32  	%r117, %r116, 1072693248;
	mov.b64 	%fd149, {%r177, %r117};
	setp.lt.u32 	%p30, %r117, 1073127583;
	@%p30 bra 	$L__BB0_22;
	{
	.reg .b32 %temp; 
	mov.b64 	{%r118, %temp}, %fd149;
	}
	{
	.reg .b32 %temp; 
	mov.b64 	{%temp, %r119}, %fd149;
	}
	add.s32 	%r120, %r119, -1048576;
	mov.b64 	%fd149, {%r118, %r120};
	add.s32 	%r179, %r179, 1;
$L__BB0_22:
	add.f64 	%fd90, %fd149, 0dBFF0000000000000;
	add.f64 	%fd91, %fd149, 0d3FF0000000000000;
	rcp.approx.ftz.f64 	%fd92, %fd91;
	neg.f64 	%fd93, %fd91;
	fma.rn.f64 	%fd94, %fd93, %fd92, 0d3FF0000000000000;
	fma.rn.f64 	%fd95, %fd94, %fd94, %fd94;
	fma.rn.f64 	%fd96, %fd95, %fd92, %fd92;
	mul.f64 	%fd97, %fd90, %fd96;
	fma.rn.f64 	%fd98, %fd90, %fd96, %fd97;
	mul.f64 	%fd99, %fd98, %fd98;
	fma.rn.f64 	%fd100, %fd99, 0d3EB1380B3AE80F1E, 0d3ED0EE258B7A8B04;
	fma.rn.f64 	%fd101, %fd100, %fd99, 0d3EF3B2669F02676F;
	fma.rn.f64 	%fd102, %fd101, %fd99, 0d3F1745CBA9AB0956;
	fma.rn.f64 	%fd103, %fd102, %fd99, 0d3F3C71C72D1B5154;
	fma.rn.f64 	%fd104, %fd103, %fd99, 0d3F624924923BE72D;
	fma.rn.f64 	%fd105, %fd104, %fd99, 0d3F8999999999A3C4;
	fma.rn.f64 	%fd106, %fd105, %fd99, 0d3FB5555555555554;
	sub.f64 	%fd107, %fd90, %fd98;
	add.f64 	%fd108, %fd107, %fd107;
	neg.f64 	%fd109, %fd98;
	fma.rn.f64 	%fd110, %fd109, %fd90, %fd108;
	mul.f64 	%fd111, %fd96, %fd110;
	mul.f64 	%fd112, %fd99, %fd106;
	fma.rn.f64 	%fd113, %fd112, %fd98, %fd111;
	xor.b32  	%r121, %r179, -2147483648;
	mov.b32 	%r122, 1127219200;
	mov.b64 	%fd114, {%r121, %r122};
	sub.f64 	%fd115, %fd114, %fd6;
	fma.rn.f64 	%fd116, %fd115, 0d3FE62E42FEFA39EF, %fd98;
	fma.rn.f64 	%fd117, %fd115, 0dBFE62E42FEFA39EF, %fd116;
	sub.f64 	%fd118, %fd117, %fd98;
	sub.f64 	%fd119, %fd113, %fd118;
	fma.rn.f64 	%fd120, %fd115, 0d3C7ABC9E3B39803F, %fd119;
	add.f64 	%fd150, %fd116, %fd120;
	bra.uni 	$L__BB0_24;
$L__BB0_23:
	fma.rn.f64 	%fd89, %fd148, 0d7FF0000000000000, 0d7FF0000000000000;
	{
	.reg .b32 %temp; 
	mov.b64 	{%temp, %r113}, %fd148;
	}
	and.b32  	%r114, %r113, 2147483647;
	setp.eq.s32 	%p29, %r114, 0;
	selp.f64 	%fd150, 0dFFF0000000000000, %fd89, %p29;
$L__BB0_24:
	add.f64 	%fd121, %fd1, 0dBFD5555555555555;
	cvt.f64.f32 	%fd122, %f42;
	mul.f64 	%fd123, %fd122, %fd122;
	fma.rn.f64 	%fd124, %fd123, 0d3FE0000000000000, %fd121;
	sub.f64 	%fd125, %fd124, %fd24;
	fma.rn.f64 	%fd126, %fd121, %fd150, %fd125;
	setp.geu.f64 	%p31, %fd147, %fd126;
	mov.u32 	%r159, %r23;
	mov.u32 	%r160, %r24;
	mov.u32 	%r161, %r25;
	mov.u32 	%r162, %r26;
	@%p31 bra 	$L__BB0_2;
	ld.param.u64 	%rd18, [_Z8gamrnd_dPdP7double2P17curandStateXORWOW_param_2];
	ld.param.u64 	%rd17, [_Z8gamrnd_dPdP7double2P17curandStateXORWOW_param_0];
	add.u64 	%rd8, %SP, 0;
	add.u64 	%rd9, %SPL, 0;
	div.rn.f64 	%fd127, %fd24, %fd2;
	cvta.to.local.u64 	%rd10, %rd17;
	st.local.f64 	[%rd10], %fd127;
	cvta.to.global.u64 	%rd11, %rd18;
	st.global.v2.u32 	[%rd11], {%r158, %r23};
	st.global.v2.u32 	[%rd11+8], {%r24, %r25};
	st.global.v2.u32 	[%rd11+16], {%r26, %r163};
	st.global.v2.u32 	[%rd11+24], {%r164, %r8};
	st.global.f32 	[%rd11+32], %f40;
	st.global.f64 	[%rd11+40], %fd3;
	st.local.f64 	[%rd9], %fd1;
	st.local.f64 	[%rd9+8], %fd2;
	st.local.f64 	[%rd9+16], %fd127;
	mov.u64 	%rd12, $str;
	cvta.global.u64 	%rd13, %rd12;
	{ // callseq 1, 0
	.param .b64 param0;
	st.param.b64 	[param0], %rd13;
	.param .b64 param1;
	st.param.b64 	[param1], %rd8;
	.param .b32 retval0;
	call.uni (retval0), 
	vprintf, 
	(
	param0, 
	param1
	);
	ld.param.b32 	%r123, [retval0];
	} // callseq 1
	bra.uni 	$L__BB0_37;
$L__BB0_26:
	ld.param.u64 	%rd19, [_Z8gamrnd_dPdP7double2P17curandStateXORWOW_param_2];
	add.u64 	%rd14, %SP, 24;
	add.u64 	%rd15, %SPL, 24;
	add.f64 	%fd128, %fd1, 0d3FF0000000000000;
	st.local.f64 	[%rd3], %fd128;
	{ // callseq 2, 0
	.param .b64 param0;
	st.param.b64 	[param0], %rd14;
	.param .b64 param1;
	st.param.b64 	[param1], %rd6;
	.param .b64 param2;
	st.param.b64 	[param2], %rd19;
	call.uni 
	_Z8gamrnd_dPdP7double2P17curandStateXORWOW, 
	(
	param0, 
	param1, 
	param2
	);
	} // callseq 2
	ld.global.v2.u32 	{%r125, %r126}, [%rd2];
	ld.global.u32 	%r127, [%rd2+20];
	shr.u32 	%r128, %r126, 2;
	xor.b32  	%r129, %r128, %r126;
	shl.b32 	%r130, %r127, 4;
	shl.b32 	%r131, %r129, 1;
	xor.b32  	%r132, %r130, %r131;
	xor.b32  	%r133, %r132, %r127;
	xor.b32  	%r134, %r133, %r129;
	add.s32 	%r135, %r125, %r134;
	add.s32 	%r136, %r135, 362437;
	cvt.rn.f32.u32 	%f39, %r136;
	fma.rn.f32 	%f7, %f39, 0f2F800000, 0f2F000000;
	cvt.f64.f32 	%fd33, %f7;
	ld.local.f64 	%fd34, [%rd15];
	rcp.rn.f64 	%fd35, %fd1;
	{
	.reg .b32 %temp; 
	mov.b64 	{%temp, %r51}, %fd33;
	}
	{
	.reg .b32 %temp; 
	mov.b64 	{%temp, %r52}, %fd35;
	}
	shr.u32 	%r137, %r52, 20;
	and.b32  	%r138, %r137, 2047;
	add.s32 	%r139, %r138, -1012;
	mov.b64 	%rd16, %fd35;
	shl.b64 	%rd4, %rd16, %r139;
	setp.eq.s64 	%p4, %rd4, -9223372036854775808;
	setp.neu.f32 	%p32, %f7, 0f00000000;
	@%p32 bra 	$L__BB0_28;
	setp.eq.s64 	%p35, %rd4, -9223372036854775808;
	abs.f64 	%fd136, %fd35;
	setp.neu.f64 	%p36, %fd136, 0d3FE0000000000000;
	and.pred  	%p4, %p36, %p35;
	selp.b32 	%r140, %r51, 0, %p4;
	setp.lt.s32 	%p37, %r52, 0;
	or.b32  	%r141, %r140, 2146435072;
	selp.b32 	%r142, %r141, %r140, %p37;
	mov.b32 	%r143, 0;
	mov.b64 	%fd152, {%r143, %r142};
	bra.uni 	$L__BB0_29;
$L__BB0_28:
	{ // callseq 3, 0
	.param .b64 param0;
	st.param.f64 	[param0], %fd33;
	.param .b64 param1;
	st.param.f64 	[param1], %fd35;
	.param .b64 retval0;
	call.uni (retval0), 
	__internal_accurate_pow, 
	(
	param0, 
	param1
	);
	ld.param.f64 	%fd129, [retval0];
	} // callseq 3
	setp.lt.s32 	%p33, %r51, 0;
	cvt.rzi.f64.f64 	%fd131, %fd35;
	setp.neu.f64 	%p34, %fd35, %fd131;
	neg.f64 	%fd132, %fd129;
	selp.f64 	%fd133, %fd132, %fd129, %p4;
	selp.f64 	%fd134, %fd133, %fd129, %p33;
	selp.f64 	%fd135, 0dFFF8000000000000, %fd134, %p33;
	selp.f64 	%fd152, %fd135, %fd134, %p34;
$L__BB0_29:
	add.f64 	%fd137, %fd35, %fd33;
	{
	.reg .b32 %temp; 
	mov.b64 	{%temp, %r144}, %fd137;
	}
	and.b32  	%r145, %r144, 2146435072;
	setp.ne.s32 	%p38, %r145, 2146435072;
	@%p38 bra 	$L__BB0_36;
	setp.num.f64 	%p39, %fd35, %fd35;
	@%p39 bra 	$L__BB0_32;
	add.rn.f64 	%fd152, %fd33, %fd35;
	bra.uni 	$L__BB0_36;
$L__BB0_32:
	abs.f64 	%fd138, %fd35;
	setp.neu.f64 	%p40, %fd138, 0d7FF0000000000000;
	@%p40 bra 	$L__BB0_34;
	setp.gt.f32 	%p45, %f7, 0f3F800000;
	selp.b32 	%r153, 2146435072, 0, %p45;
	setp.lt.s32 	%p46, %r52, 0;
	xor.b32  	%r154, %r153, 2146435072;
	selp.b32 	%r155, %r154, %r153, %p46;
	setp.eq.f32 	%p47, %f7, 0fBF800000;
	selp.b32 	%r156, 1072693248, %r155, %p47;
	mov.b32 	%r157, 0;
	mov.b64 	%fd152, {%r157, %r156};
	bra.uni 	$L__BB0_36;
$L__BB0_34:
	setp.neu.f32 	%p41, %f7, 0f7F800000;
	@%p41 bra 	$L__BB0_36;
	setp.lt.s32 	%p42, %r51, 0;
	setp.lt.s32 	%p43, %r52, 0;
	selp.b32 	%r146, 0, 2146435072, %p43;
	and.b32  	%r147, %r52, 2147483647;
	setp.ne.s32 	%p44, %r147, 1071644672;
	or.b32  	%r148, %r146, -2147483648;
	selp.b32 	%r149, %r148, %r146, %p44;
	selp.b32 	%r150, %r149, %r146, %p4;
	selp.b32 	%r151, %r150, %r146, %p42;
	mov.b32 	%r152, 0;
	mov.b64 	%fd152, {%r152, %r151};
$L__BB0_36:
	setp.eq.f32 	%p48, %f7, 0f3F800000;
	setp.eq.f64 	%p49, %fd35, 0d0000000000000000;
	selp.f64 	%fd139, 0d3FF0000000000000, %fd152, %p48;
	selp.f64 	%fd140, 0d3FF0000000000000, %fd139, %p49;
	mul.f64 	%fd141, %fd34, %fd140;
	st.local.f64 	[%rd1], %fd141;
	ld.local.f64 	%fd142, [%rd3];
	add.f64 	%fd143, %fd142, 0dBFF0000000000000;
	st.local.f64 	[%rd3], %fd143;
$L__BB0_37:
	ret;

}
	// .globl	_Z12setup_kernelP17curandStateXORWOWj
.visible .entry _Z12setup_kernelP17curandStateXORWOWj(
	.param .u64 .ptr .align 1 _Z12setup_kernelP17curandStateXORWOWj_param_0,
	.param .u32 _Z12setup_kernelP17curandStateXORWOWj_param_1
)
{
	.reg .pred 	%p<24>;
	.reg .b32 	%r<406>;
	.reg .b64 	%rd<18>;

	ld.param.u64 	%rd8, [_Z12setup_kernelP17curandStateXORWOWj_param_0];
	ld.param.u32 	%r182, [_Z12setup_kernelP17curandStateXORWOWj_param_1];
	cvta.to.global.u64 	%rd9, %rd8;
	mov.u32 	%r183, %tid.x;
	cvt.u64.u32 	%rd17, %r183;
	mul.wide.u32 	%rd10, %r183, 48;
	add.s64 	%rd2, %rd9, %rd10;
	xor.b32  	%r184, %r182, -1429050551;
	mul.lo.s32 	%r185, %r184, 1099087573;
	add.s32 	%r186, %r185, -638133224;
	add.s32 	%r187, %r185, 123456789;
	st.global.v2.u32 	[%rd2], {%r186, %r187};
	xor.b32  	%r188, %r185, 362436069;
	mov.b32 	%r189, -123459836;
	st.global.v2.u32 	[%rd2+8], {%r188, %r189};
	add.s32 	%r190, %r185, 5783321;
	mov.b32 	%r191, -589760388;
	st.global.v2.u32 	[%rd2+16], {%r191, %r190};
	setp.eq.s32 	%p1, %r183, 0;
	@%p1 bra 	$L__BB1_42;
	mov.b32 	%r312, 0;
	mov.u64 	%rd12, precalc_xorwow_matrix;
$L__BB1_2:
	and.b64  	%rd4, %rd17, 3;
	setp.eq.s64 	%p2, %rd4, 0;
	@%p2 bra 	$L__BB1_41;
	mul.wide.u32 	%rd11, %r312, 3200;
	add.s64 	%rd5, %rd12, %rd11;
	cvt.u32.u64 	%r2, %rd4;
	mov.b32 	%r313, 0;
$L__BB1_4:
	mov.b32 	%r326, 0;
	mov.u32 	%r327, %r326;
	mov.u32 	%r328, %r326;
	mov.u32 	%r329, %r326;
	mov.u32 	%r330, %r326;
	mov.u32 	%r319, %r326;
$L__BB1_5:
	mul.wide.u32 	%rd13, %r319, 4;
	add.s64 	%rd14, %rd2, %rd13;
	ld.global.u32 	%r10, [%rd14+4];
	shl.b32 	%r11, %r319, 5;
	mov.b32 	%r325, 0;
$L__BB1_6:
	.pragma "nounroll";
	shr.u32 	%r196, %r10, %r325;
	and.b32  	%r197, %r196, 1;
	setp.eq.b32 	%p3, %r197, 1;
	not.pred 	%p4, %p3;
	add.s32 	%r198, %r11, %r325;
	mul.lo.s32 	%r199, %r198, 5;
	mul.wide.u32 	%rd15, %r199, 4;
	add.s64 	%rd6, %rd5, %rd15;
	@%p4 bra 	$L__BB1_8;
	ld.global.u32 	%r200, [%rd6];
	xor.b32  	%r330, %r330, %r200;
	ld.global.u32 	%r201, [%rd6+4];
	xor.b32  	%r329, %r329, %r201;
	ld.global.u32 	%r202, [%rd6+8];
	xor.b32  	%r328, %r328, %r202;
	ld.global.u32 	%r203, [%rd6+12];
	xor.b32  	%r327, %r327, %r203;
	ld.global.u32 	%r204, [%rd6+16];
	xor.b32  	%r326, %r326, %r204;
$L__BB1_8:
	and.b32  	%r206, %r196, 2;
	setp.eq.s32 	%p5, %r206, 0;
	@%p5 bra 	$L__BB1_10;
	ld.global.u32 	%r207, [%rd6+20];
	xor.b32  	%r330, %r330, %r207;
	ld.global.u32 	%r208, [%rd6+24];
	xor.b32  	%r329, %r329, %r208;
	ld.global.u32 	%r209, [%rd6+28];
	xor.b32  	%r328, %r328, %r209;
	ld.global.u32 	%r210, [%rd6+32];
	xor.b32  	%r327, %r327, %r210;
	ld.global.u32 	%r211, [%rd6+36];
	xor.b32  	%r326, %r326, %r211;
$L__BB1_10:
	and.b32  	%r213, %r196, 4;
	setp.eq.s32 	%p6, %r213, 0;
	@%p6 bra 	$L__BB1_12;
	ld.global.u32 	%r214, [%rd6+40];
	xor.b32  	%r330, %r330, %r214;
	ld.global.u32 	%r215, [%rd6+44];
	xor.b32  	%r329, %r329, %r215;
	ld.global.u32 	%r216, [%rd6+48];
	xor.b32  	%r328, %r328, %r216;
	ld.global.u32 	%r217, [%rd6+52];
	xor.b32  	%r327, %r327, %r217;
	ld.global.u32 	%r218, [%rd6+56];
	xor.b32  	%r326, %r326, %r218;
$L__BB1_12:
	and.b32  	%r220, %r196, 8;
	setp.eq.s32 	%p7, %r220, 0;
	@%p7 bra 	$L__BB1_14;
	ld.global.u32 	%r221, [%rd6+60];
	xor.b32  	%r330, %r330, %r221;
	ld.global.u32 	%r222, [%rd6+64];
	xor.b32  	%r329, %r329, %r222;
	ld.global.u32 	%r223, [%rd6+68];
	xor.b32  	%r328, %r328, %r223;
	ld.global.u32 	%r224, [%rd6+72];
	xor.b32  	%r327, %r327, %r224;
	ld.global.u32 	%r225, [%rd6+76];
	xor.b32  	%r326, %r326, %r225;
$L__BB1_14:
	and.b32  	%r227, %r196, 16;
	setp.eq.s32 	%p8, %r227, 0;
	@%p8 bra 	$L__BB1_16;
	ld.global.u32 	%r228, [%rd6+80];
	xor.b32  	%r330, %r330, %r228;
	ld.global.u32 	%r229, [%rd6+84];
	xor.b32  	%r329, %r329, %r229;
	ld.global.u32 	%r230, [%rd6+88];
	xor.b32  	%r328, %r328, %r230;
	ld.global.u32 	%r231, [%rd6+92];
	xor.b32  	%r327, %r327, %r231;
	ld.global.u32 	%r232, [%rd6+96];
	xor.b32  	%r326, %r326, %r232;
$L__BB1_16:
	and.b32  	%r234, %r196, 32;
	setp.eq.s32 	%p9, %r234, 0;
	@%p9 bra 	$L__BB1_18;
	ld.global.u32 	%r235, [%rd6+100];
	xor.b32  	%r330, %r330, %r235;
	ld.global.u32 	%r236, [%rd6+104];
	xor.b32  	%r329, %r329, %r236;
	ld.global.u32 	%r237, [%rd6+108];
	xor.b32  	%r328, %r328, %r237;
	ld.global.u32 	%r238, [%rd6+112];
	xor.b32  	%r327, %r327, %r238;
	ld.global.u32 	%r239, [%rd6+116];
	xor.b32  	%r326, %r326, %r239;
$L__BB1_18:
	and.b32  	%r241, %r196, 64;
	setp.eq.s32 	%p10, %r241, 0;
	@%p10 bra 	$L__BB1_20;
	ld.global.u32 	%r242, [%rd6+120];
	xor.b32  	%r330, %r330, %r242;
	ld.global.u32 	%r243, [%rd6+124];
	xor.b32  	%r329, %r329, %r243;
	ld.global.u32 	%r244, [%rd6+128];
	xor.b32  	%r328, %r328, %r244;
	ld.global.u32 	%r245, [%rd6+132];
	xor.b32  	%r327, %r327, %r245;
	ld.global.u32 	%r246, [%rd6+136];
	xor.b32  	%r326, %r326, %r246;
$L__BB1_20:
	and.b32  	%r248, %r196, 128;
	setp.eq.s32 	%p11, %r248, 0;
	@%p11 bra 	$L__BB1_22;
	ld.global.u32 	%r249, [%rd6+140];
	xor.b32  	%r330, %r330, %r249;
	ld.global.u32 	%r250, [%rd6+144];
	xor.b32  	%r329, %r329, %r250;
	ld.global.u32 	%r251, [%rd6+148];
	xor.b32  	%r328, %r328, %r251;
	ld.global.u32 	%r252, [%rd6+152];
	xor.b32  	%r327, %r327, %r252;
	ld.global.u32 	%r253, [%rd6+156];
	xor.b32  	%r326, %r326, %r253;
$L__BB1_22:
	and.b32  	%r255, %r196, 256;
	setp.eq.s32 	%p12, %r255, 0;
	@%p12 bra 	$L__BB1_24;
	ld.global.u32 	%r256, [%rd6+160];
	xor.b32  	%r330, %r330, %r256;
	ld.global.u32 	%r257, [%rd6+164];
	xor.b32  	%r329, %r329, %r257;
	ld.global.u32 	%r258, [%rd6+168];
	xor.b32  	%r328, %r328, %r258;
	ld.global.u32 	%r259, [%rd6+172];
	xor.b32  	%r327, %r327, %r259;
	ld.global.u32 	%r260, [%rd6+176];
	xor.b32  	%r326, %r326, %r260;
$L__BB1_24:
	and.b32  	%r262, %r196, 512;
	setp.eq.s32 	%p13, %r262, 0;
	@%p13 bra 	$L__BB1_26;
	ld.global.u32 	%r263, [%rd6+180];
	xor.b32  	%r330, %r330, %r263;
	ld.global.u32 	%r264, [%rd6+184];
	xor.b32  	%r329, %r329, %r264;
	ld.global.u32 	%r265, [%rd6+188];
	xor.b32  	%r328, %r328, %r265;
	ld.global.u32 	%r266, [%rd6+192];
	xor.b32  	%r327, %r327, %r266;
	ld.global.u32 	%r267, [%rd6+196];
	xor.b32  	%r326, %r326, %r267;
$L__BB1_26:
	and.b32  	%r269, %r196, 1024;
	setp.eq.s32 	%p14, %r269, 0;
	@%p14 bra 	$L__BB1_28;
	ld.global.u32 	%r270, [%rd6+200];
	xor.b32  	%r330, %r330, %r270;
	ld.global.u32 	%r271, [%rd6+204];
	xor.b32  	%r329, %r329, %r271;
	ld.global.u32 	%r272, [%rd6+208];
	xor.b32  	%r328, %r328, %r272;
	ld.global.u32 	%r273, [%rd6+212];
	xor.b32  	%r327, %r327, %r273;
	ld.global.u32 	%r274, [%rd6+216];
	xor.b32  	%r326, %r326, %r274;
$L__BB1_28:
	and.b32  	%r276, %r196, 2048;
	setp.eq.s32 	%p15, %r276, 0;
	@%p15 bra 	$L__BB1_30;
	ld.global.u32 	%r277, [%rd6+220];
	xor.b32  	%r330, %r330, %r277;
	ld.global.u32 	%r278, [%rd6+224];
	xor.b32  	%r329, %r329, %r278;
	ld.global.u32 	%r279, [%rd6+228];
	xor.b32  	%r328, %r328, %r279;
	ld.global.u32 	%r280, [%rd6+232];
	xor.b32  	%r327, %r327, %r280;
	ld.global.u32 	%r281, [%rd6+236];
	xor.b32  	%r326, %r326, %r281;
$L__BB1_30:
	and.b32  	%r283, %r196, 4096;
	setp.eq.s32 	%p16, %r283, 0;
	@%p16 bra 	$L__BB1_32;
	ld.global.u32 	%r284, [%rd6+240];
	xor.b32  	%r330, %r330, %r284;
	ld.global.u32 	%r285, [%rd6+244];
	xor.b32  	%r329, %r329, %r285;
	ld.global.u32 	%r286, [%rd6+248];
	xor.b32  	%r328, %r328, %r286;
	ld.global.u32 	%r287, [%rd6+252];
	xor.b32  	%r327, %r327, %r287;
	ld.global.u32 	%r288, [%rd6+256];
	xor.b32  	%r326, %r326, %r288;
$L__BB1_32:
	and.b32  	%r290, %r196, 8192;
	setp.eq.s32 	%p17, %r290, 0;
	@%p17 bra 	$L__BB1_34;
	ld.global.u32 	%r291, [%rd6+260];
	xor.b32  	%r330, %r330, %r291;
	ld.global.u32 	%r292, [%rd6+264];
	xor.b32  	%r329, %r329, %r292;
	ld.global.u32 	%r293, [%rd6+268];
	xor.b32  	%r328, %r328, %r293;
	ld.global.u32 	%r294, [%rd6+272];
	xor.b32  	%r327, %r327, %r294;
	ld.global.u32 	%r295, [%rd6+276];
	xor.b32  	%r326, %r326, %r295;
$L__BB1_34:
	and.b32  	%r297, %r196, 16384;
	setp.eq.s32 	%p18, %r297, 0;
	@%p18 bra 	$L__BB1_36;
	ld.global.u32 	%r298, [%rd6+280];
	xor.b32  	%r330, %r330, %r298;
	ld.global.u32 	%r299, [%rd6+284];
	xor.b32  	%r329, %r329, %r299;
	ld.global.u32 	%r300, [%rd6+288];
	xor.b32  	%r328, %r328, %r300;
	ld.global.u32 	%r301, [%rd6+292];
	xor.b32  	%r327, %r327, %r301;
	ld.global.u32 	%r302, [%rd6+296];
	xor.b32  	%r326, %r326, %r302;
$L__BB1_36:
	and.b32  	%r304, %r196, 32768;
	setp.eq.s32 	%p19, %r304, 0;
	@%p19 bra 	$L__BB1_38;
	ld.global.u32 	%r305, [%rd6+300];
	xor.b32  	%r330, %r330, %r305;
	ld.global.u32 	%r306, [%rd6+304];
	xor.b32  	%r329, %r329, %r306;
	ld.global.u32 	%r307, [%rd6+308];
	xor.b32  	%r328, %r328, %r307;
	ld.global.u32 	%r308, [%rd6+312];
	xor.b32  	%r327, %r327, %r308;
	ld.global.u32 	%r309, [%rd6+316];
	xor.b32  	%r326, %r326, %r309;
$L__BB1_38:
	add.s32 	%r325, %r325, 16;
	setp.ne.s32 	%p20, %r325, 32;
	@%p20 bra 	$L__BB1_6;
	mad.lo.s32 	%r310, %r319, -31, %r11;
	add.s32 	%r319, %r310, 1;
	setp.ne.s32 	%p21, %r319, 5;
	@%p21 bra 	$L__BB1_5;
	st.global.u32 	[%rd2+4], %r330;
	st.global.u32 	[%rd2+8], %r329;
	st.global.u32 	[%rd2+12], %r328;
	st.global.u32 	[%rd2+16], %r327;
	st.global.u32 	[%rd2+20], %r326;
	add.s32 	%r313, %r313, 1;
	setp.lt.u32 	%p22, %r313, %r2;
	@%p22 bra 	$L__BB1_4;
$L__BB1_41:
	shr.u64 	%rd7, %rd17, 2;
	add.s32 	%r312, %r312, 1;
	setp.gt.u64 	%p23, %rd17, 3;
	mov.u64 	%rd17, %rd7;
	@%p23 bra 	$L__BB1_2;
$L__BB1_42:
	mov.b32 	%r311, 0;
	st.global.v2.u32 	[%rd2+24], {%r311, %r311};
	st.global.u32 	[%rd2+32], %r311;
	mov.b64 	%rd16, 0;
	st.global.u64 	[%rd2+40], %rd16;
	ret;

}
	// .globl	_Z22initGibbsParams_kernelP12_modelParamsP9_dlConfigP17curandStateXORWOW
.visible .entry _Z22initGibbsParams_kernelP12_modelParamsP9_dlConfigP17curandStateXORWOW(
	.param .u64 .ptr .align 1 _Z22initGibbsParams_kernelP12_modelParamsP9_dlConfigP17curandStateXORWOW_param_0,
	.param .u64 .ptr .align 1 _Z22initGibbsParams_kernelP12_modelParamsP9_dlConfigP17curandStateXORWOW_param_1,
	.param .u64 .ptr .align 1 _Z22initGibbsParams_kernelP12_modelParamsP9_dlConfigP17curandStateXORWOW_param_2
)
{
	.local .align 16 .b8 	__local_depot2[32];
	.reg .b64 	%SP;
	.reg .b64 	%SPL;
	.reg .b64 	%rd<10>;
	.reg .b64 	%fd<4>;

	mov.u64 	%SPL, __local_depot2;
	cvta.local.u64 	%SP, %SPL;
	ld.param.u64 	%rd1, [_Z22initGibbsParams_kernelP12_modelParamsP9_dlConfigP17curandStateXORWOW_param_0];
	ld.param.u64 	%rd2, [_Z22initGibbsParams_kernelP12_modelParamsP9_dlConfigP17curandStateXORWOW_param_1];
	ld.param.u64 	%rd3, [_Z22initGibbsParams_kernelP12_modelParamsP9_dlConfigP17curandStateXORWOW_param_2];
	cvta.to.global.u64 	%rd4, %rd1;
	cvta.to.global.u64 	%rd5, %rd2;
	add.u64 	%rd6, %SP, 0;
	add.u64 	%rd7, %SPL, 0;
	add.u64 	%rd8, %SP, 16;
	add.u64 	%rd9, %SPL, 16;
	ld.global.f64 	%fd1, [%rd5+8];
	ld.global.f64 	%fd2, [%rd5+40];
	st.local.v2.f64 	[%rd7], {%fd1, %fd2};
	{ // callseq 4, 0
	.param .b64 param0;
	st.param.b64 	[param0], %rd8;
	.param .b64 param1;
	st.param.b64 	[param1], %rd6;
	.param .b64 param2;
	st.param.b64 	[param2], %rd3;
	call.uni 
	_Z8gamrnd_dPdP7double2P17curandStateXORWOW, 
	(
	param0, 
	param1, 
	param2
	);
	} // callseq 4
	ld.local.f64 	%fd3, [%rd9];
	st.global.f64 	[%rd4], %fd3;
	ret;

}
.func  (.param .b64 func_retval0) __internal_accurate_pow(
	.param .b64 __internal_accurate_pow_param_0,
	.param .b64 __internal_accurate_pow_param_1
)
{
	.reg .pred 	%p<8>;
	.reg .b32 	%r<49>;
	.reg .b32 	%f<3>;
	.reg .b64 	%fd<109>;

	ld.param.f64 	%fd10, [__internal_accurate_pow_param_0];
	ld.param.f64 	%fd11, [__internal_accurate_pow_param_1];
	{
	.reg .b32 %temp; 
	mov.b64 	{%temp, %r46}, %fd10;
	}
	{
	.reg .b32 %temp; 
	mov.b64 	{%r45, %temp}, %fd10;
	}
	shr.u32 	%r47, %r46, 20;
	setp.gt.u32 	%p1, %r46, 1048575;
	@%p1 bra 	$L__BB3_2;
	mul.f64 	%fd12, %fd10, 0d4350000000000000;
	{
	.reg .b32 %temp; 
	mov.b64 	{%temp, %r46}, %fd12;
	}
	{
	.reg .b32 %temp; 
	mov.b64 	{%r45, %temp}, %fd12;
	}
	shr.u32 	%r16, %r46, 20;
	add.s32 	%r47, %r16, -54;
$L__BB3_2:
	add.s32 	%r48, %r47, -1023;
	and.b32  	%r17, %r46, -2146435073;
	or.b32  	%r18, %r17, 1072693248;
	mov.b64 	%fd107, {%r45, %r18};
	setp.lt.u32 	%p2, %r18, 1073127583;
	@%p2 bra 	$L__BB3_4;
	{
	.reg .b32 %temp; 
	mov.b64 	{%r19, %temp}, %fd107;
	}
	{
	.reg .b32 %temp; 
	mov.b64 	{%temp, %r20}, %fd107;
	}
	add.s32 	%r21, %r20, -1048576;
	mov.b64 	%fd107, {%r19, %r21};
	add.s32 	%r48, %r47, -1022;
$L__BB3_4:
	add.f64 	%fd13, %fd107, 0dBFF0000000000000;
	add.f64 	%fd14, %fd107, 0d3FF0000000000000;
	rcp.approx.ftz.f64 	%fd15, %fd14;
	neg.f64 	%fd16, %fd14;
	fma.rn.f64 	%fd17, %fd16, %fd15, 0d3FF0000000000000;
	fma.rn.f64 	%fd18, %fd17, %fd17, %fd17;
	fma.rn.f64 	%fd19, %fd18, %fd15, %fd15;
	mul.f64 	%fd20, %fd13, %fd19;
	fma.rn.f64 	%fd21, %fd13, %fd19, %fd20;
	mul.f64 	%fd22, %fd21, %fd21;
	fma.rn.f64 	%fd23, %fd22, 0d3EB0F5FF7D2CAFE2, 0d3ED0F5D241AD3B5A;
	fma.rn.f64 	%fd24, %fd23, %fd22, 0d3EF3B20A75488A3F;
	fma.rn.f64 	%fd25, %fd24, %fd22, 0d3F1745CDE4FAECD5;
	fma.rn.f64 	%fd26, %fd25, %fd22, 0d3F3C71C7258A578B;
	fma.rn.f64 	%fd27, %fd26, %fd22, 0d3F6249249242B910;
	fma.rn.f64 	%fd28, %fd27, %fd22, 0d3F89999999999DFB;
	sub.f64 	%fd29, %fd13, %fd21;
	add.f64 	%fd30, %fd29, %fd29;
	neg.f64 	%fd31, %fd21;
	fma.rn.f64 	%fd32, %fd31, %fd13, %fd30;
	mul.f64 	%fd33, %fd19, %fd32;
	fma.rn.f64 	%fd34, %fd22, %fd28, 0d3FB5555555555555;
	mov.f64 	%fd35, 0d3FB5555555555555;
	sub.f64 	%fd36, %fd35, %fd34;
	fma.rn.f64 	%fd37, %fd22, %fd28, %fd36;
	add.f64 	%fd38, %fd37, 0dBC46A4CB00B9E7B0;
	add.f64 	%fd39, %fd34, %fd38;
	sub.f64 	%fd40, %fd34, %fd39;
	add.f64 	%fd41, %fd38, %fd40;
	mul.rn.f64 	%fd42, %fd21, %fd21;
	neg.f64 	%fd43, %fd42;
	fma.rn.f64 	%fd44, %fd21, %fd21, %fd43;
	{
	.reg .b32 %temp; 
	mov.b64 	{%r22, %temp}, %fd33;
	}
	{
	.reg .b32 %temp; 
	mov.b64 	{%temp, %r23}, %fd33;
	}
	add.s32 	%r24, %r23, 1048576;
	mov.b64 	%fd45, {%r22, %r24};
	fma.rn.f64 	%fd46, %fd21, %fd45, %fd44;
	mul.rn.f64 	%fd47, %fd42, %fd21;
	neg.f64 	%fd48, %fd47;
	fma.rn.f64 	%fd49, %fd42, %fd21, %fd48;
	fma.rn.f64 	%fd50, %fd42, %fd33, %fd49;
	fma.rn.f64 	%fd51, %fd46, %fd21, %fd50;
	mul.rn.f64 	%fd52, %fd39, %fd47;
	neg.f64 	%fd53, %fd52;
	fma.rn.f64 	%fd54, %fd39, %fd47, %fd53;
	fma.rn.f64 	%fd55, %fd39, %fd51, %fd54;
	fma.rn.f64 	%fd56, %fd41, %fd47, %fd55;
	add.f64 	%fd57, %fd52, %fd56;
	sub.f64 	%fd58, %fd52, %fd57;
	add.f64 	%fd59, %fd56, %fd58;
	add.f64 	%fd60, %fd21, %fd57;
	sub.f64 	%fd61, %fd21, %fd60;
	add.f64 	%fd62, %fd57, %fd61;
	add.f64 	%fd63, %fd59, %fd62;
	add.f64 	%fd64, %fd33, %fd63;
	add.f64 	%fd65, %fd60, %fd64;
	sub.f64 	%fd66, %fd60, %fd65;
	add.f64 	%fd67, %fd64, %fd66;
	xor.b32  	%r25, %r48, -2147483648;
	mov.b32 	%r26, 1127219200;
	mov.b64 	%fd68, {%r25, %r26};
	mov.b32 	%r27, -2147483648;
	mov.b64 	%fd69, {%r27, %r26};
	sub.f64 	%fd70, %fd68, %fd69;
	fma.rn.f64 	%fd71, %fd70, 0d3FE62E42FEFA39EF, %fd65;
	fma.rn.f64 	%fd72, %fd70, 0dBFE62E42FEFA39EF, %fd71;
	sub.f64 	%fd73, %fd72, %fd65;
	sub.f64 	%fd74, %fd67, %fd73;
	fma.rn.f64 	%fd75, %fd70, 0d3C7ABC9E3B39803F, %fd74;
	add.f64 	%fd76, %fd71, %fd75;
	sub.f64 	%fd77, %fd71, %fd76;
	add.f64 	%fd78, %fd75, %fd77;
	{
	.reg .b32 %temp; 
	mov.b64 	{%temp, %r28}, %fd11;
	}
	{
	.reg .b32 %temp; 
	mov.b64 	{%r29, %temp}, %fd11;
	}
	shl.b32 	%r30, %r28, 1;
	setp.gt.u32 	%p3, %r30, -33554433;
	and.b32  	%r31, %r28, -15728641;
	selp.b32 	%r32, %r31, %r28, %p3;
	mov.b64 	%fd79, {%r29, %r32};
	mul.rn.f64 	%fd80, %fd76, %fd79;
	neg.f64 	%fd81, %fd80;
	fma.rn.f64 	%fd82, %fd76, %fd79, %fd81;
	fma.rn.f64 	%fd83, %fd78, %fd79, %fd82;
	add.f64 	%fd4, %fd80, %fd83;
	sub.f64 	%fd84, %fd80, %fd4;
	add.f64 	%fd5, %fd83, %fd84;
	fma.rn.f64 	%fd85, %fd4, 0d3FF71547652B82FE, 0d4338000000000000;
	{
	.reg .b32 %temp; 
	mov.b64 	{%r13, %temp}, %fd85;
	}
	mov.f64 	%fd86, 0dC338000000000000;
	add.rn.f64 	%fd87, %fd85, %fd86;
	fma.rn.f64 	%fd88, %fd87, 0dBFE62E42FEFA39EF, %fd4;
	fma.rn.f64 	%fd89, %fd87, 0dBC7ABC9E3B39803F, %fd88;
	fma.rn.f64 	%fd90, %fd89, 0d3E5ADE1569CE2BDF, 0d3E928AF3FCA213EA;
	fma.rn.f64 	%fd91, %fd90, %fd89, 0d3EC71DEE62401315;
	fma.rn.f64 	%fd92, %fd91, %fd89, 0d3EFA01997C89EB71;
	fma.rn.f64 	%fd93, %fd92, %fd89, 0d3F2A01A014761F65;
	fma.rn.f64 	%fd94, %fd93, %fd89, 0d3F56C16C1852B7AF;
	fma.rn.f64 	%fd95, %fd94, %fd89, 0d3F81111111122322;
	fma.rn.f64 	%fd96, %fd95, %fd89, 0d3FA55555555502A1;
	fma.rn.f64 	%fd97, %fd96, %fd89, 0d3FC5555555555511;
	fma.rn.f64 	%fd98, %fd97, %fd89, 0d3FE000000000000B;
	fma.rn.f64 	%fd99, %fd98, %fd89, 0d3FF0000000000000;
	fma.rn.f64 	%fd100, %fd99, %fd89, 0d3FF0000000000000;
	{
	.reg .b32 %temp; 
	mov.b64 	{%r14, %temp}, %fd100;
	}
	{
	.reg .b32 %temp; 
	mov.b64 	{%temp, %r15}, %fd100;
	}
	shl.b32 	%r33, %r13, 20;
	add.s32 	%r34, %r33, %r15;
	mov.b64 	%fd108, {%r14, %r34};
	{
	.reg .b32 %temp; 
	mov.b64 	{%temp, %r35}, %fd4;
	}
	mov.b32 	%f2, %r35;
	abs.f32 	%f1, %f2;
	setp.lt.f32 	%p4, %f1, 0f4086232B;
	@%p4 bra 	$L__BB3_7;
	setp.lt.f64 	%p5, %fd4, 0d0000000000000000;
	add.f64 	%fd101, %fd4, 0d7FF0000000000000;
	selp.f64 	%fd108, 0d0000000000000000, %fd101, %p5;
	setp.geu.f32 	%p6, %f1, 0f40874800;
	@%p6 bra 	$L__BB3_7;
	shr.u32 	%r36, %r13, 31;
	add.s32 	%r37, %r13, %r36;
	shr.s32 	%r38, %r37, 1;
	shl.b32 	%r39, %r38, 20;
	add.s32 	%r40, %r15, %r39;
	mov.b64 	%fd102, {%r14, %r40};
	sub.s32 	%r41, %r13, %r38;
	shl.b32 	%r42, %r41, 20;
	add.s32 	%r43, %r42, 1072693248;
	mov.b32 	%r44, 0;
	mov.b64 	%fd103, {%r44, %r43};
	mul.f64 	%fd108, %fd103, %fd102;
$L__BB3_7:
	abs.f64 	%fd104, %fd108;
	setp.eq.f64 	%p7, %fd104, 0d7FF0000000000000;
	fma.rn.f64 	%fd105, %fd108, %fd5, %fd108;
	selp.f64 	%fd106, %fd108, %fd105, %p7;
	st.param.f64 	[func_retval0], %fd106;
	ret;

}


// ===== COMPILED SASS (sm_100) =====

	.target	sm_100

	.elftype	@"ET_EXEC"


//--------------------- .note.nv.tkinfo           --------------------------
	.section	.note.nv.tkinfo,"",@"SHT_NOTE"
	.sectionflags	@"SHF_NOTE_NV_TKINFO"
	.tkinfo
        /*0018*/ 	.word	0x00000002
        /*0030*/ 	.string	""
        /*0030*/ 	.string	"ptxas"
        /*0030*/ 	.string	"Cuda compilation tools, release 13.0, V13.0.88"
        /*0030*/ 	.string	"Build cuda_13.0.r13.0/compiler.36424714_0"
        /*0030*/ 	.string	"-arch sm_100 -m 64 "



//--------------------- .note.nv.cuinfo           --------------------------
	.section	.note.nv.cuinfo,"",@"SHT_NOTE"
	.sectionflags	@"SHF_NOTE_NV_CUINFO"
        /*0018*/ 	.short	0x0002
        /*001a*/ 	.short	0x0064
        /*001c*/ 	.short	0x0082
	.zero		2


//--------------------- .nv.info                  --------------------------
	.section	.nv.info,"",@"SHT_CUDA_INFO"
	.align	4


	//----- nvinfo : EIATTR_REGCOUNT
	.align		4
        /*0000*/ 	.byte	0x04, 0x2f
        /*0002*/ 	.short	(.L_11 - .L_10)
	.align		4
.L_10:
        /*0004*/ 	.word	index@(_Z12setup_kernelP17curandStateXORWOWj)
        /*0008*/ 	.word	0x0000001f


	//----- nvinfo : EIATTR_FRAME_SIZE
	.align		4
.L_11:
        /*000c*/ 	.byte	0x04, 0x11
        /*000e*/ 	.short	(.L_13 - .L_12)
	.align		4
.L_12:
        /*0010*/ 	.word	index@(_Z12setup_kernelP17curandStateXORWOWj)
        /*0014*/ 	.word	0x00000000


	//----- nvinfo : EIATTR_REGCOUNT
	.align		4
.L_13:
        /*0018*/ 	.byte	0x04, 0x2f
        /*001a*/ 	.short	(.L_15 - .L_14)
	.align		4
.L_14:
        /*001c*/ 	.word	index@(_Z22initGibbsParams_kernelP12_modelParamsP9_dlConfigP17curandStateXORWOW)
        /*0020*/ 	.word	0x00000050


	//----- nvinfo : EIATTR_FRAME_SIZE
	.align		4
.L_15:
        /*0024*/ 	.byte	0x04, 0x11
        /*0026*/ 	.short	(.L_17 - .L_16)
	.align		4
.L_16:
        /*0028*/ 	.word	index@($_Z22initGibbsParams_kernelP12_modelParamsP9_dlConfigP17curandStateXORWOW$__internal_accurate_pow)
        /*002c*/ 	.word	0x00000020


	//----- nvinfo : EIATTR_FRAME_SIZE
	.align		4
.L_17:
        /*0030*/ 	.byte	0x04, 0x11
        /*0032*/ 	.short	(.L_19 - .L_18)
	.align		4
.L_18:
        /*0034*/ 	.word	index@($__internal_3_$__cuda_sm20_sqrt_rn_f32_slowpath)
        /*0038*/ 	.word	0x00000020


	//----- nvinfo : EIATTR_FRAME_SIZE
	.align		4
.L_19:
        /*003c*/ 	.byte	0x04, 0x11
        /*003e*/ 	.short	(.L_21 - .L_20)
	.align		4
.L_20:
        /*0040*/ 	.word	index@($__internal_2_$__cuda_sm20_dsqrt_rn_f64_mediumpath_v1)
        /*0044*/ 	.word	0x00000020


	//----- nvinfo : EIATTR_FRAME_SIZE
	.align		4
.L_21:
        /*0048*/ 	.byte	0x04, 0x11
        /*004a*/ 	.short	(.L_23 - .L_22)
	.align		4
.L_22:
        /*004c*/ 	.word	index@($__internal_1_$__cuda_sm20_div_rn_f64_full)
        /*0050*/ 	.word	0x00000020


	//----- nvinfo : EIATTR_FRAME_SIZE
	.align		4
.L_23:
        /*0054*/ 	.byte	0x04, 0x11
        /*0056*/ 	.short	(.L_25 - .L_24)
	.align		4
.L_24:
        /*0058*/ 	.word	index@($__internal_0_$__cuda_sm20_dblrcp_rn_slowpath_v3)
        /*005c*/ 	.word	0x00000020


	//----- nvinfo : EIATTR_FRAME_SIZE
	.align		4
.L_25:
        /*0060*/ 	.byte	0x04, 0x11
        /*0062*/ 	.short	(.L_27 - .L_26)
	.align		4
.L_26:
        /*0064*/ 	.word	index@($_Z22initGibbsParams_kernelP12_modelParamsP9_dlConfigP17curandStateXORWOW$_Z8gamrnd_dPdP7double2P17curandStateXORWOW)
        /*0068*/ 	.word	0x00000020


	//----- nvinfo : EIATTR_FRAME_SIZE
	.align		4
.L_27:
        /*006c*/ 	.byte	0x04, 0x11
        /*006e*/ 	.short	(.L_29 - .L_28)
	.align		4
.L_28:
        /*0070*/ 	.word	index@(_Z22initGibbsParams_kernelP12_modelParamsP9_dlConfigP17curandStateXORWOW)
        /*0074*/ 	.word	0x00000020


	//----- nvinfo : EIATTR_MIN_STACK_SIZE
	.align		4
.L_29:
        /*0078*/ 	.byte	0x04, 0x12
        /*007a*/ 	.short	(.L_31 - .L_30)
	.align		4
.L_30:
        /*007c*/ 	.word	index@(_Z22initGibbsParams_kernelP12_modelParamsP9_dlConfigP17curandStateXORWOW)
        /*0080*/ 	.word	0x00000020


	//----- nvinfo : EIATTR_MIN_STACK_SIZE
	.align		4
.L_31:
        /*0084*/ 	.byte	0x04, 0x12
        /*0086*/ 	.short	(.L_33 - .L_32)
	.align		4
.L_32:
        /*0088*/ 	.word	index@(_Z12setup_kernelP17curandStateXORWOWj)
        /*008c*/ 	.word	0x00000000
.L_33:


//--------------------- .nv.compat                --------------------------
	.section	.nv.compat,"",@"SHT_CUDA_COMPAT_INFO"
	.align	4
        /*0000*/ 	.byte	0x02, 0x09, 0x00, 0x00, 0x02, 0x02, 0x01, 0x00, 0x02, 0x05, 0x05, 0x00, 0x03, 0x07, 0x01, 0x01
        /*0010*/ 	.byte	0x02, 0x03, 0x00, 0x00, 0x02, 0x06, 0x01, 0x00, 0x04, 0x0b, 0x08, 0x00, 0x01, 0x00, 0x00, 0x00
        /*0020*/ 	.byte	0x00, 0x00, 0x00, 0x00


//--------------------- .nv.info._Z22initGibbsParams_kernelP12_modelParamsP9_dlConfigP17curandStateXORWOW --------------------------
	.section	.nv.info._Z22initGibbsParams_kernelP12_modelParamsP9_dlConfigP17curandStateXORWOW,"",@"SHT_CUDA_INFO"
	.sectionflags	@""
	.align	4


	//----- nvinfo : EIATTR_CUDA_API_VERSION
	.align		4
        /*0000*/ 	.byte	0x04, 0x37
        /*0002*/ 	.short	(.L_35 - .L_34)
.L_34:
        /*0004*/ 	.word	0x00000082


	//----- nvinfo : EIATTR_KPARAM_INFO
	.align		4
.L_35:
        /*0008*/ 	.byte	0x04, 0x17
        /*000a*/ 	.short	(.L_37 - .L_36)
.L_36:
        /*000c*/ 	.word	0x00000000
        /*0010*/ 	.short	0x0002
        /*0012*/ 	.short	0x0010
        /*0014*/ 	.byte	0x00, 0xf5, 0x21, 0x00


	//----- nvinfo : EIATTR_KPARAM_INFO
	.align		4
.L_37:
        /*0018*/ 	.byte	0x04, 0x17
        /*001a*/ 	.short	(.L_39 - .L_38)
.L_38:
        /*001c*/ 	.word	0x00000000
        /*0020*/ 	.short	0x0001
        /*0022*/ 	.short	0x0008
        /*0024*/ 	.byte	0x00, 0xf5, 0x21, 0x00


	//----- nvinfo : EIATTR_KPARAM_INFO
	.align		4
.L_39:
        /*0028*/ 	.byte	0x04, 0x17
        /*002a*/ 	.short	(.L_41 - .L_40)
.L_40:
        /*002c*/ 	.word	0x00000000
        /*0030*/ 	.short	0x0000
        /*0032*/ 	.short	0x0000
        /*0034*/ 	.byte	0x00, 0xf5, 0x21, 0x00


	//----- nvinfo : EIATTR_SPARSE_MMA_MASK
	.align		4
.L_41:
        /*0038*/ 	.byte	0x03, 0x50
        /*003a*/ 	.short	0x0000


	//----- nvinfo : EIATTR_MAXREG_COUNT
	.align		4
        /*003c*/ 	.byte	0x03, 0x1b
        /*003e*/ 	.short	0x00ff


	//----- nvinfo : EIATTR_EXTERNS
	.align		4
        /*0040*/ 	.byte	0x04, 0x0f
        /*0042*/ 	.short	(.L_43 - .L_42)


	//   ....[0]....
	.align		4
.L_42:
        /*0044*/ 	.word	index@(vprintf)


	//----- nvinfo : EIATTR_MERCURY_ISA_VERSION
	.align		4
.L_43:
        /*0048*/ 	.byte	0x03, 0x5f
        /*004a*/ 	.short	0x0101


	//----- nvinfo : EIATTR_VRC_CTA_INIT_COUNT
	.align		4
        /*004c*/ 	.byte	0x02, 0x4a
	.zero		1
	.zero		1


	//----- nvinfo : EIATTR_SYSCALL_OFFSETS
	.align		4
        /*0050*/ 	.byte	0x04, 0x46
        /*0052*/ 	.short	(.L_45 - .L_44)


	//   ....[0]....
.L_44:
        /*0054*/ 	.word	0x00002200


	//----- nvinfo : EIATTR_EXIT_INSTR_OFFSETS
	.align		4
.L_45:
        /*0058*/ 	.byte	0x04, 0x1c
        /*005a*/ 	.short	(.L_47 - .L_46)


	//   ....[0]....
.L_46:
        /*005c*/ 	.word	0x00000160


	//----- nvinfo : EIATTR_CRS_STACK_SIZE
	.align		4
.L_47:
        /*0060*/ 	.byte	0x04, 0x1e
        /*0062*/ 	.short	(.L_49 - .L_48)
.L_48:
        /*0064*/ 	.word	0x00000000


	//----- nvinfo : EIATTR_CBANK_PARAM_SIZE
	.align		4
.L_49:
        /*0068*/ 	.byte	0x03, 0x19
        /*006a*/ 	.short	0x0018


	//----- nvinfo : EIATTR_PARAM_CBANK
	.align		4
        /*006c*/ 	.byte	0x04, 0x0a
        /*006e*/ 	.short	(.L_51 - .L_50)
	.align		4
.L_50:
        /*0070*/ 	.word	index@(.nv.constant0._Z22initGibbsParams_kernelP12_modelParamsP9_dlConfigP17curandStateXORWOW)
        /*0074*/ 	.short	0x0380
        /*0076*/ 	.short	0x0018


	//----- nvinfo : EIATTR_SW_WAR
	.align		4
.L_51:
        /*0078*/ 	.byte	0x04, 0x36
        /*007a*/ 	.short	(.L_53 - .L_52)
.L_52:
        /*007c*/ 	.word	0x00000008
.L_53:


//--------------------- .nv.info._Z12setup_kernelP17curandStateXORWOWj --------------------------
	.section	.nv.info._Z12setup_kernelP17curandStateXORWOWj,"",@"SHT_CUDA_INFO"
	.sectionflags	@""
	.align	4


	//----- nvinfo : EIATTR_CUDA_API_VERSION
	.align		4
        /*0000*/ 	.byte	0x04, 0x37
        /*0002*/ 	.short	(.L_55 - .L_54)
.L_54:
        /*0004*/ 	.word	0x00000082


	//----- nvinfo : EIATTR_KPARAM_INFO
	.align		4
.L_55:
        /*0008*/ 	.byte	0x04, 0x17
        /*000a*/ 	.short	(.L_57 - .L_56)
.L_56:
        /*000c*/ 	.word	0x00000000
        /*0010*/ 	.short	0x0001
        /*0012*/ 	.short	0x0008
        /*0014*/ 	.byte	0x00, 0xf0, 0x11, 0x00


	//----- nvinfo : EIATTR_KPARAM_INFO
	.align		4
.L_57:
        /*0018*/ 	.byte	0x04, 0x17
        /*001a*/ 	.short	(.L_59 - .L_58)
.L_58:
        /*001c*/ 	.word	0x00000000
        /*0020*/ 	.short	0x0000
        /*0022*/ 	.short	0x0000
        /*0024*/ 	.byte	0x00, 0xf5, 0x21, 0x00


	//----- nvinfo : EIATTR_SPARSE_MMA_MASK
	.align		4
.L_59:
        /*0028*/ 	.byte	0x03, 0x50
        /*002a*/ 	.short	0x0000


	//----- nvinfo : EIATTR_MAXREG_COUNT
	.align		4
        /*002c*/ 	.byte	0x03, 0x1b
        /*002e*/ 	.short	0x00ff


	//----- nvinfo : EIATTR_MERCURY_ISA_VERSION
	.align		4
        /*0030*/ 	.byte	0x03, 0x5f
        /*0032*/ 	.short	0x0101


	//----- nvinfo : EIATTR_VRC_CTA_INIT_COUNT
	.align		4
        /*0034*/ 	.byte	0x02, 0x4a
	.zero		1
	.zero		1


	//----- nvinfo : EIATTR_EXIT_INSTR_OFFSETS
	.align		4
        /*0038*/ 	.byte	0x04, 0x1c
        /*003a*/ 	.short	(.L_61 - .L_60)


	//   ....[0]....
.L_60:
        /*003c*/ 	.word	0x00000f00


	//----- nvinfo : EIATTR_CRS_STACK_SIZE
	.align		4
.L_61:
        /*0040*/ 	.byte	0x04, 0x1e
        /*0042*/ 	.short	(.L_63 - .L_62)
.L_62:
        /*0044*/ 	.word	0x00000000


	//----- nvinfo : EIATTR_CBANK_PARAM_SIZE
	.align		4
.L_63:
        /*0048*/ 	.byte	0x03, 0x19
        /*004a*/ 	.short	0x000c


	//----- nvinfo : EIATTR_PARAM_CBANK
	.align		4
        /*004c*/ 	.byte	0x04, 0x0a
        /*004e*/ 	.short	(.L_65 - .L_64)
	.align		4
.L_64:
        /*0050*/ 	.word	index@(.nv.constant0._Z12setup_kernelP17curandStateXORWOWj)
        /*0054*/ 	.short	0x0380
        /*0056*/ 	.short	0x000c


	//----- nvinfo : EIATTR_SW_WAR
	.align		4
.L_65:
        /*0058*/ 	.byte	0x04, 0x36
        /*005a*/ 	.short	(.L_67 - .L_66)
.L_66:
        /*005c*/ 	.word	0x00000008
.L_67:


//--------------------- .nv.callgraph             --------------------------
	.section	.nv.callgraph,"",@"SHT_CUDA_CALLGRAPH"
	.align	4
	.sectionentsize	8
	.align		4
        /*0000*/ 	.word	0x00000000
	.align		4
        /*0004*/ 	.word	0xffffffff
	.align		4
        /*0008*/ 	.word	index@(_Z22initGibbsParams_kernelP12_modelParamsP9_dlConfigP17curandStateXORWOW)
	.align		4
        /*000c*/ 	.word	index@(vprintf)
	.align		4
        /*0010*/ 	.word	0x00000000
	.align		4
        /*0014*/ 	.word	0xfffffffe
	.align		4
        /*0018*/ 	.word	0x00000000
	.align		4
        /*001c*/ 	.word	0xfffffffd
	.align		4
        /*0020*/ 	.word	0x00000000
	.align		4
        /*0024*/ 	.word	0xfffffffc


//--------------------- .nv.constant4             --------------------------
	.section	.nv.constant4,"a",@progbits
	.align	8
	.align		8
.nv.constant4:
        /*0000*/ 	.dword	vprintf
	.align		8
        /*0008*/ 	.dword	precalc_xorwow_matrix
	.align		8
        /*0010*/ 	.dword	precalc_xorwow_offset_matrix
	.align		8
        /*0018*/ 	.dword	mrg32k3aM1
	.align		8
        /*0020*/ 	.dword	mrg32k3aM2
	.align		8
        /*0028*/ 	.dword	mrg32k3aM1SubSeq
	.align		8
        /*0030*/ 	.dword	mrg32k3aM2SubSeq
	.align		8
        /*0038*/ 	.dword	mrg32k3aM1Seq
	.align		8
        /*0040*/ 	.dword	mrg32k3aM2Seq
	.align		8
        /*0048*/ 	.dword	$str


//--------------------- .nv.constant3             --------------------------
	.section	.nv.constant3,"a",@progbits
	.align	8
.nv.constant3:
	.type		__cr_lgamma_table,@object
	.size		__cr_lgamma_table,(.L_8 - __cr_lgamma_table)
__cr_lgamma_table:
        /*0000*/ 	.byte	0x00, 0x00, 0x00, 0x00, 0x00, 0x00, 0x00, 0x00, 0x00, 0x00, 0x00, 0x00, 0x00, 0x00, 0x00, 0x00
        /*0010*/ 	.byte	0xef, 0x39, 0xfa, 0xfe, 0x42, 0x2e, 0xe6, 0x3f, 0x02, 0x20, 0x2a, 0xfa, 0x0b, 0xab, 0xfc, 0x3f
        /*0020*/ 	.byte	0xf9, 0x2c, 0x92, 0x7c, 0xa7, 0x6c, 0x09, 0x40, 0xc9, 0x79, 0x44, 0x3c, 0x64, 0x26, 0x13, 0x40
        /*0030*/ 	.byte	0xca, 0x01, 0xcf, 0x3a, 0x27, 0x51, 0x1a, 0x40, 0x30, 0xcc, 0x2d, 0xf3, 0xe1, 0x0c, 0x21, 0x40
        /*0040*/ 	.byte	0x0d, 0xb7, 0xfc, 0x82, 0x8e, 0x35, 0x25, 0x40
.L_8:


//--------------------- .text._Z22initGibbsParams_kernelP12_modelParamsP9_dlConfigP17curandStateXORWOW --------------------------
	.section	.text._Z22initGibbsParams_kernelP12_modelParamsP9_dlConfigP17curandStateXORWOW,"ax",@progbits
	.align	128
        .global         _Z22initGibbsParams_kernelP12_modelParamsP9_dlConfigP17curandStateXORWOW
        .type           _Z22initGibbsParams_kernelP12_modelParamsP9_dlConfigP17curandStateXORWOW,@function
        .size           _Z22initGibbsParams_kernelP12_modelParamsP9_dlConfigP17curandStateXORWOW,(.L_x_68 - _Z22initGibbsParams_kernelP12_modelParamsP9_dlConfigP17curandStateXORWOW)
        .other          _Z22initGibbsParams_kernelP12_modelParamsP9_dlConfigP17curandStateXORWOW,@"STO_CUDA_ENTRY STV_DEFAULT"
_Z22initGibbsParams_kernelP12_modelParamsP9_dlConfigP17curandStateXORWOW:
.text._Z22initGibbsParams_kernelP12_modelParamsP9_dlConfigP17curandStateXORWOW:
[----:B------:R-:W0:Y:S08]  /*0000*/  LDC R1, c[0x0][0x37c] ;  /* 0x0000df00ff017b82 */ /* 0x000e300000000800 */
[----:B------:R-:W1:Y:S01]  /*0010*/  LDC.64 R2, c[0x0][0x388] ;  /* 0x0000e200ff027b82 */ /* 0x000e620000000a00 */
[----:B------:R-:W1:Y:S01]  /*0020*/  LDCU.64 UR36, c[0x0][0x358] ;  /* 0x00006b00ff2477ac */ /* 0x000e620008000a00 */
[----:B0-----:R-:W-:Y:S01]  /*0030*/  VIADD R1, R1, 0xffffffe0 ;  /* 0xffffffe001017836 */ /* 0x001fe20000000000 */
[----:B------:R-:W0:Y:S01]  /*0040*/  LDCU UR4, c[0x0][0x2f8] ;  /* 0x00005f00ff0477ac */ /* 0x000e220008000800 */
[----:B------:R-:W2:Y:S01]  /*0050*/  LDCU UR5, c[0x0][0x2fc] ;  /* 0x00005f80ff0577ac */ /* 0x000ea20008000800 */
[----:B------:R-:W3:Y:S01]  /*0060*/  LDCU.64 UR6, c[0x0][0x390] ;  /* 0x00007200ff0677ac */ /* 0x000ee20008000a00 */
[----:B-1----:R-:W4:Y:S04]  /*0070*/  LDG.E.64 R12, desc[UR36][R2.64+0x8] ;  /* 0x00000824020c7981 */ /* 0x002f28000c1e1b00 */
[----:B------:R-:W4:Y:S01]  /*0080*/  LDG.E.64 R14, desc[UR36][R2.64+0x28] ;  /* 0x00002824020e7981 */ /* 0x000f22000c1e1b00 */
[----:B0-----:R-:W-:Y:S01]  /*0090*/  IADD3 R6, P0, PT, R1, UR4, RZ ;  /* 0x0000000401067c10 */ /* 0x001fe2000ff1e0ff */
[----:B------:R-:W-:Y:S01]  /*00a0*/  IMAD.MOV.U32 R21, RZ, RZ, 0x0 ;  /* 0x00000000ff157424 */ /* 0x000fe200078e00ff */
[----:B------:R-:W-:Y:S01]  /*00b0*/  MOV R20, 0x130 ;  /* 0x0000013000147802 */ /* 0x000fe20000000f00 */
[----:B---3--:R-:W-:Y:S01]  /*00c0*/  IMAD.U32 R8, RZ, RZ, UR6 ;  /* 0x00000006ff087e24 */ /* 0x008fe2000f8e00ff */
[----:B------:R-:W-:Y:S01]  /*00d0*/  IADD3 R4, P1, PT, R6, 0x10, RZ ;  /* 0x0000001006047810 */ /* 0x000fe20007f3e0ff */
[----:B--2---:R-:W-:-:S02]  /*00e0*/  IMAD.X R7, RZ, RZ, UR5, P0 ;  /* 0x00000005ff077e24 */ /* 0x004fc400080e06ff */
[----:B------:R-:W-:Y:S02]  /*00f0*/  IMAD.U32 R9, RZ, RZ, UR7 ;  /* 0x00000007ff097e24 */ /* 0x000fe4000f8e00ff */
[----:B------:R-:W-:Y:S01]  /*0100*/  IMAD.X R5, RZ, RZ, R7, P1 ;  /* 0x000000ffff057224 */ /* 0x000fe200008e0607 */
[----:B----4-:R0:W-:Y:S07]  /*0110*/  STL.128 [R1], R12 ;  /* 0x0000000c01007387 */ /* 0x0101ee0000100c00 */
[----:B0-----:R-:W-:Y:S05]  /*0120*/  CALL.REL.NOINC `($_Z22initGibbsParams_kernelP12_modelParamsP9_dlConfigP17curandStateXORWOW$_Z8gamrnd_dPdP7double2P17curandStateXORWOW) ;  /* 0x0000000000107944 */ /* 0x001fea0003c00000 */
[----:B------:R-:W2:Y:S01]  /*0130*/  LDL.64 R4, [R1+0x10] ;  /* 0x0000100001047983 */ /* 0x000ea20000100a00 */
[----:B------:R-:W2:Y:S03]  /*0140*/  LDC.64 R2, c[0x0][0x380] ;  /* 0x0000e000ff027b82 */ /* 0x000ea60000000a00 */
[----:B--2---:R-:W-:Y:S01]  /*0150*/  STG.E.64 desc[UR36][R2.64], R4 ;  /* 0x0000000402007986 */ /* 0x004fe2000c101b24 */
[----:B------:R-:W-:Y:S05]  /*0160*/  EXIT ;  /* 0x000000000000794d */ /* 0x000fea0003800000 */
        .type           $_Z22initGibbsParams_kernelP12_modelParamsP9_dlConfigP17curandStateXORWOW$_Z8gamrnd_dPdP7double2P17curandStateXORWOW,@function
        .size           $_Z22initGibbsParams_kernelP12_modelParamsP9_dlConfigP17curandStateXORWOW$_Z8gamrnd_dPdP7double2P17curandStateXORWOW,($__internal_0_$__cuda_sm20_dblrcp_rn_slowpath_v3 - $_Z22initGibbsParams_kernelP12_modelParamsP9_dlConfigP17curandStateXORWOW$_Z8gamrnd_dPdP7double2P17curandStateXORWOW)
$_Z22initGibbsParams_kernelP12_modelParamsP9_dlConfigP17curandStateXORWOW$_Z8gamrnd_dPdP7double2P17curandStateXORWOW:
[----:B------:R-:W-:-:S05]  /*0170*/  VIADD R1, R1, 0xffffff48 ;  /* 0xffffff4801017836 */ /* 0x000fca0000000000 */
[----:B------:R-:W-:Y:S04]  /*0180*/  STL [R1+0xb4], R77 ;  /* 0x0000b44d01007387 */ /* 0x000fe80000100800 */
        /* <DEDUP_REMOVED lines=29> */
[----:B------:R0:W-:Y:S04]  /*0360*/  STL [R1+0x7c], R46 ;  /* 0x00007c2e01007387 */ /* 0x0001e80000100800 */
[----:B------:R1:W-:Y:S04]  /*0370*/  STL [R1+0x78], R45 ;  /* 0x0000782d01007387 */ /* 0x0003e80000100800 */
[----:B------:R2:W-:Y:S01]  /*0380*/  STL [R1+0x74], R44 ;  /* 0x0000742c01007387 */ /* 0x0005e20000100800 */
[----:B0-----:R-:W0:Y:S05]  /*0390*/  BMOV.32.CLEAR R46, B10 ;  /* 0x000000000a2e7355 */ /* 0x001e2a0000100000 */
[----:B------:R3:W-:Y:S01]  /*03a0*/  STL [R1+0x60], R31 ;  /* 0x0000601f01007387 */ /* 0x0007e20000100800 */
[----:B-1----:R-:W1:Y:S05]  /*03b0*/  BMOV.32.CLEAR R45, B9 ;  /* 0x00000000092d7355 */ /* 0x002e6a0000100000 */
[----:B------:R4:W-:Y:S01]  /*03c0*/  STL [R1+0x5c], R30 ;  /* 0x00005c1e01007387 */ /* 0x0009e20000100800 */
[----:B--2---:R-:W2:Y:S05]  /*03d0*/  BMOV.32.CLEAR R44, B8 ;  /* 0x00000000082c7355 */ /* 0x004eaa0000100000 */
[----:B---3--:R-:W3:Y:S05]  /*03e0*/  BMOV.32.CLEAR R31, B7 ;  /* 0x00000000071f7355 */ /* 0x008eea0000100000 */
[----:B----4-:R-:W4:Y:S05]  /*03f0*/  BMOV.32.CLEAR R30, B6 ;  /* 0x00000000061e7355 */ /* 0x010f2a0000100000 */
[----:B------:R-:W-:Y:S01]  /*0400*/  BSSY.RECONVERGENT B10, `(.L_x_0) ;  /* 0x000025f0000a7945 */ /* 0x000fe20003800200 */
[----:B------:R5:W-:Y:S04]  /*0410*/  STL [R1+0x9c], R63 ;  /* 0x00009c3f01007387 */ /* 0x000be80000100800 */
[----:B------:R0:W-:Y:S04]  /*0420*/  STL [R1+0x98], R62 ;  /* 0x0000983e01007387 */ /* 0x0001e80000100800 */
[----:B------:R1:W-:Y:S01]  /*0430*/  STL [R1+0x80], R47 ;  /* 0x0000802f01007387 */ /* 0x0003e20000100800 */
[----:B-----5:R-:W-:-:S02]  /*0440*/  IMAD.MOV.U32 R63, RZ, RZ, R9 ;  /* 0x000000ffff3f7224 */ /* 0x020fc400078e0009 */
[----:B0-----:R-:W-:Y:S01]  /*0450*/  IMAD.MOV.U32 R62, RZ, RZ, R8 ;  /* 0x000000ffff3e7224 */ /* 0x001fe200078e0008 */
[----:B-1----:R-:W-:Y:S01]  /*0460*/  MOV R47, R4 ;  /* 0x00000004002f7202 */ /* 0x002fe20000000f00 */
[----:B------:R-:W0:Y:S02]  /*0470*/  LDCU UR4, c[0x0][0x2f8] ;  /* 0x00005f00ff0477ac */ /* 0x000e240008000800 */
[----:B0-----:R-:W-:-:S05]  /*0480*/  VIADD R2, R6, -UR4 ;  /* 0x8000000406027c36 */ /* 0x001fca0008000000 */
[----:B------:R-:W5:Y:S01]  /*0490*/  LDL.128 R36, [R2] ;  /* 0x0000000002247983 */ /* 0x000f620000100c00 */
[----:B------:R-:W0:Y:S01]  /*04a0*/  LDCU UR5, c[0x0][0x2fc] ;  /* 0x00005f80ff0577ac */ /* 0x000e220008000800 */
[----:B------:R-:W1:Y:S01]  /*04b0*/  LDC.64 R68, c[0x0][0x358] ;  /* 0x0000d600ff447b82 */ /* 0x000e620000000a00 */
[----:B------:R-:W-:Y:S01]  /*04c0*/  IADD3 R53, P1, PT, R1, UR4, RZ ;  /* 0x0000000401357c10 */ /* 0x000fe2000ff3e0ff */
[----:B------:R-:W-:-:S04]  /*04d0*/  VIADD R16, R47, -UR4 ;  /* 0x800000042f107c36 */ /* 0x000fc80008000000 */
[----:B0-----:R-:W-:Y:S01]  /*04e0*/  IMAD.X R52, RZ, RZ, UR5, P1 ;  /* 0x00000005ff347e24 */ /* 0x001fe200088e06ff */
[----:B-----5:R-:W-:-:S14]  /*04f0*/  DSETP.GE.AND P0, PT, R36, 1, PT ;  /* 0x3ff000002400742a */ /* 0x020fdc0003f06000 */
[----:B-1234-:R-:W-:Y:S05]  /*0500*/  @!P0 BRA `(.L_x_1) ;  /* 0x0000001c00448947 */ /* 0x01efea0003800000 */
[C---:B------:R-:W-:Y:S02]  /*0510*/  R2UR UR4, R68.reuse ;  /* 0x00000000440472ca */ /* 0x040fe400000e0000 */
[C---:B------:R-:W-:Y:S02]  /*0520*/  R2UR UR5, R69.reuse ;  /* 0x00000000450572ca */ /* 0x040fe400000e0000 */
[C---:B------:R-:W-:Y:S02]  /*0530*/  R2UR UR12, R68.reuse ;  /* 0x00000000440c72ca */ /* 0x040fe400000e0000 */
[C---:B------:R-:W-:Y:S02]  /*0540*/  R2UR UR13, R69.reuse ;  /* 0x00000000450d72ca */ /* 0x040fe400000e0000 */
[----:B------:R-:W-:Y:S02]  /*0550*/  R2UR UR14, R68 ;  /* 0x00000000440e72ca */ /* 0x000fe400000e0000 */
[----:B------:R-:W-:-:S02]  /*0560*/  R2UR UR15, R69 ;  /* 0x00000000450f72ca */ /* 0x000fc400000e0000 */
[C---:B------:R-:W-:Y:S02]  /*0570*/  R2UR UR6, R68.reuse ;  /* 0x00000000440672ca */ /* 0x040fe400000e0000 */
[C---:B------:R-:W-:Y:S01]  /*0580*/  R2UR UR7, R69.reuse ;  /* 0x00000000450772ca */ /* 0x040fe200000e0000 */
[----:B------:R0:W5:Y:S01]  /*0590*/  LDG.E.64 R28, desc[UR4][R62.64] ;  /* 0x000000043e1c7981 */ /* 0x000162000c1e1b00 */
[----:B------:R-:W-:Y:S01]  /*05a0*/  UMOV UR4, 0x55555555 ;  /* 0x5555555500047882 */ /* 0x000fe20000000000 */
[----:B------:R-:W-:Y:S01]  /*05b0*/  UMOV UR5, 0x3fd55555 ;  /* 0x3fd5555500057882 */ /* 0x000fe20000000000 */
[C---:B------:R-:W-:Y:S01]  /*05c0*/  R2UR UR8, R68.reuse ;  /* 0x00000000440872ca */ /* 0x040fe200000e0000 */
[----:B------:R-:W-:Y:S01]  /*05d0*/  DADD R2, R36, -UR4 ;  /* 0x8000000424027e29 */ /* 0x000fe20008000000 */
[----:B------:R-:W-:Y:S01]  /*05e0*/  IMAD.MOV.U32 R8, RZ, RZ, 0x0 ;  /* 0x00000000ff087424 */ /* 0x000fe200078e00ff */
[C---:B------:R-:W-:Y:S01]  /*05f0*/  R2UR UR9, R69.reuse ;  /* 0x00000000450972ca */ /* 0x040fe200000e0000 */
[----:B------:R-:W-:Y:S01]  /*0600*/  IMAD.MOV.U32 R9, RZ, RZ, 0x3fd80000 ;  /* 0x3fd80000ff097424 */ /* 0x000fe200078e00ff */
[----:B------:R-:W-:Y:S01]  /*0610*/  R2UR UR10, R68 ;  /* 0x00000000440a72ca */ /* 0x000fe200000e0000 */
[----:B------:R0:W5:Y:S01]  /*0620*/  LDG.E R54, desc[UR12][R62.64+0x20] ;  /* 0x0000200c3e367981 */ /* 0x000162000c1e1900 */
[----:B------:R-:W-:-:S02]  /*0630*/  R2UR UR11, R69 ;  /* 0x00000000450b72ca */ /* 0x000fc400000e0000 */
[----:B------:R-:W-:Y:S01]  /*0640*/  DMUL R2, R2, 9 ;  /* 0x4022000002027828 */ /* 0x000fe20000000000 */
[----:B------:R0:W5:Y:S01]  /*0650*/  LDG.E.64 R60, desc[UR14][R62.64+0x28] ;  /* 0x0000280e3e3c7981 */ /* 0x000162000c1e1b00 */
[----:B------:R-:W-:Y:S03]  /*0660*/  BSSY.RECONVERGENT B6, `(.L_x_2) ;  /* 0x000001a000067945 */ /* 0x000fe60003800200 */
[----:B------:R0:W5:Y:S01]  /*0670*/  LDG.E.64 R26, desc[UR6][R62.64+0x8] ;  /* 0x000008063e1a7981 */ /* 0x000162000c1e1b00 */
[----:B------:R-:W1:Y:S03]  /*0680*/  MUFU.RSQ64H R7, R3 ;  /* 0x0000000300077308 */ /* 0x000e660000001c00 */
[----:B------:R0:W5:Y:S01]  /*0690*/  LDG.E.64 R24, desc[UR8][R62.64+0x10] ;  /* 0x000010083e187981 */ /* 0x000162000c1e1b00 */
[----:B------:R-:W-:-:S03]  /*06a0*/  VIADD R6, R3, 0xfcb00000 ;  /* 0xfcb0000003067836 */ /* 0x000fc60000000000 */
[----:B------:R0:W5:Y:S03]  /*06b0*/  LDG.E.64 R22, desc[UR10][R62.64+0x18] ;  /* 0x0000180a3e167981 */ /* 0x000166000c1e1b00 */
[----:B-1----:R-:W-:-:S08]  /*06c0*/  DMUL R4, R6, R6 ;  /* 0x0000000606047228 */ /* 0x002fd00000000000 */
[----:B------:R-:W-:-:S08]  /*06d0*/  DFMA R4, R2, -R4, 1 ;  /* 0x3ff000000204742b */ /* 0x000fd00000000804 */
[----:B------:R-:W-:Y:S02]  /*06e0*/  DFMA R8, R4, R8, 0.5 ;  /* 0x3fe000000408742b */ /* 0x000fe40000000008 */
[----:B------:R-:W-:-:S08]  /*06f0*/  DMUL R4, R6, R4 ;  /* 0x0000000406047228 */ /* 0x000fd00000000000 */
[----:B------:R-:W-:Y:S01]  /*0700*/  DFMA R8, R8, R4, R6 ;  /* 0x000000040808722b */ /* 0x000fe20000000006 */
[----:B------:R-:W-:-:S07]  /*0710*/  ISETP.GE.U32.AND P0, PT, R6, 0x7ca00000, PT ;  /* 0x7ca000000600780c */ /* 0x000fce0003f06070 */
[----:B------:R-:W-:Y:S02]  /*0720*/  DMUL R12, R2, R8 ;  /* 0x00000008020c7228 */ /* 0x000fe40000000000 */
[----:B------:R-:W-:Y:S02]  /*0730*/  VIADD R11, R9, 0xfff00000 ;  /* 0xfff00000090b7836 */ /* 0x000fe40000000000 */
[----:B------:R-:W-:-:S04]  /*0740*/  IMAD.MOV.U32 R10, RZ, RZ, R8 ;  /* 0x000000ffff0a7224 */ /* 0x000fc800078e0008 */
[----:B------:R-:W-:-:S08]  /*0750*/  DFMA R14, R12, -R12, R2 ;  /* 0x8000000c0c0e722b */ /* 0x000fd00000000002 */
[----:B------:R-:W-:Y:S01]  /*0760*/  DFMA R4, R14, R10, R12 ;  /* 0x0000000a0e04722b */ /* 0x000fe2000000000c */
[----:B0-----:R-:W-:Y:S10]  /*0770*/  @!P0 BRA `(.L_x_3) ;  /* 0x0000000000208947 */ /* 0x001ff40003800000 */
[----:B------:R-:W-:Y:S01]  /*0780*/  IMAD.MOV.U32 R10, RZ, RZ, R8 ;  /* 0x000000ffff0a7224 */ /* 0x000fe200078e0008 */
[----:B------:R-:W-:Y:S01]  /*0790*/  MOV R4, R2 ;  /* 0x0000000200047202 */ /* 0x000fe20000000f00 */
[----:B------:R-:W-:Y:S01]  /*07a0*/  IMAD.MOV.U32 R5, RZ, RZ, R3 ;  /* 0x000000ffff057224 */ /* 0x000fe200078e0003 */
[----:B------:R-:W-:Y:S01]  /*07b0*/  MOV R20, 0x800 ;  /* 0x0000080000147802 */ /* 0x000fe20000000f00 */
[----:B------:R-:W-:Y:S02]  /*07c0*/  IMAD.MOV.U32 R8, RZ, RZ, R14 ;  /* 0x000000ffff087224 */ /* 0x000fe400078e000e */
[----:B------:R-:W-:Y:S02]  /*07d0*/  IMAD.MOV.U32 R9, RZ, RZ, R15 ;  /* 0x000000ffff097224 */ /* 0x000fe400078e000f */
[----:B------:R-:W-:-:S07]  /*07e0*/  IMAD.MOV.U32 R21, RZ, RZ, 0x0 ;  /* 0x00000000ff157424 */ /* 0x000fce00078e00ff */
[----:B-----5:R-:W-:Y:S05]  /*07f0*/  CALL.REL.NOINC `($__internal_2_$__cuda_sm20_dsqrt_rn_f64_mediumpath_v1) ;  /* 0x0000002c00807944 */ /* 0x020fea0003c00000 */
.L_x_3:
[----:B------:R-:W-:Y:S05]  /*0800*/  BSYNC.RECONVERGENT B6 ;  /* 0x0000000000067941 */ /* 0x000fea0003800200 */
.L_x_2:
[----:B------:R-:W0:Y:S01]  /*0810*/  MUFU.RCP64H R3, R5 ;  /* 0x0000000500037308 */ /* 0x000e220000001800 */
[----:B------:R-:W-:Y:S01]  /*0820*/  VIADD R2, R5, 0x300402 ;  /* 0x0030040205027836 */ /* 0x000fe20000000000 */
[----:B------:R-:W-:Y:S04]  /*0830*/  BSSY.RECONVERGENT B6, `(.L_x_4) ;  /* 0x000000f000067945 */ /* 0x000fe80003800200 */
[----:B------:R-:W-:Y:S01]  /*0840*/  FSETP.GEU.AND P0, PT, |R2|, 5.8789094863358348022e-39, PT ;  /* 0x004004020200780b */ /* 0x000fe20003f0e200 */
[----:B0-----:R-:W-:-:S08]  /*0850*/  DFMA R6, R2, -R4, 1 ;  /* 0x3ff000000206742b */ /* 0x001fd00000000804 */
[----:B------:R-:W-:-:S08]  /*0860*/  DFMA R6, R6, R6, R6 ;  /* 0x000000060606722b */ /* 0x000fd00000000006 */
[----:B------:R-:W-:-:S08]  /*0870*/  DFMA R6, R2, R6, R2 ;  /* 0x000000060206722b */ /* 0x000fd00000000002 */
[----:B------:R-:W-:-:S08]  /*0880*/  DFMA R76, R6, -R4, 1 ;  /* 0x3ff00000064c742b */ /* 0x000fd00000000804 */
[----:B------:R-:W-:Y:S01]  /*0890*/  DFMA R76, R6, R76, R6 ;  /* 0x0000004c064c722b */ /* 0x000fe20000000006 */
[----:B------:R-:W-:Y:S10]  /*08a0*/  @P0 BRA `(.L_x_5) ;  /* 0x00000000001c0947 */ /* 0x000ff40003800000 */
[----:B------:R-:W-:Y:S01]  /*08b0*/  LOP3.LUT R6, R5, 0x7fffffff, RZ, 0xc0, !PT ;  /* 0x7fffffff05067812 */ /* 0x000fe200078ec0ff */
[----:B------:R-:W-:Y:S01]  /*08c0*/  IMAD.MOV.U32 R21, RZ, RZ, 0x0 ;  /* 0x00000000ff157424 */ /* 0x000fe200078e00ff */
[----:B------:R-:W-:-:S03]  /*08d0*/  MOV R20, 0x900 ;  /* 0x0000090000147802 */ /* 0x000fc60000000f00 */
[----:B------:R-:W-:-:S07]  /*08e0*/  VIADD R6, R6, 0xfff00000 ;  /* 0xfff0000006067836 */ /* 0x000fce0000000000 */
[----:B-----5:R-:W-:Y:S05]  /*08f0*/  CALL.REL.NOINC `($__internal_0_$__cuda_sm20_dblrcp_rn_slowpath_v3) ;  /* 0x0000002000f47944 */ /* 0x020fea0003c00000 */
[----:B------:R-:W-:Y:S02]  /*0900*/  IMAD.MOV.U32 R76, RZ, RZ, R4 ;  /* 0x000000ffff4c7224 */ /* 0x000fe400078e0004 */
[----:B------:R-:W-:-:S07]  /*0910*/  IMAD.MOV.U32 R77, RZ, RZ, R5 ;  /* 0x000000ffff4d7224 */ /* 0x000fce00078e0005 */
.L_x_5:
[----:B------:R-:W-:Y:S05]  /*0920*/  BSYNC.RECONVERGENT B6 ;  /* 0x0000000000067941 */ /* 0x000fea0003800200 */
.L_x_4:
[----:B------:R-:W0:Y:S01]  /*0930*/  MUFU.RCP64H R3, R77 ;  /* 0x0000004d00037308 */ /* 0x000e220000001800 */
[----:B------:R-:W-:Y:S01]  /*0940*/  IADD3 R2, PT, PT, R77, 0x300402, RZ ;  /* 0x003004024d027810 */ /* 0x000fe20007ffe0ff */
[----:B------:R-:W-:Y:S03]  /*0950*/  BSSY.RECONVERGENT B6, `(.L_x_6) ;  /* 0x0000011000067945 */ /* 0x000fe60003800200 */
[----:B------:R-:W-:Y:S02]  /*0960*/  FSETP.GEU.AND P0, PT, |R2|, 5.8789094863358348022e-39, PT ;  /* 0x004004020200780b */ /* 0x000fe40003f0e200 */
[----:B0-----:R-:W-:-:S08]  /*0970*/  DFMA R4, R2, -R76, 1 ;  /* 0x3ff000000204742b */ /* 0x001fd0000000084c */
[----:B------:R-:W-:-:S08]  /*0980*/  DFMA R4, R4, R4, R4 ;  /* 0x000000040404722b */ /* 0x000fd00000000004 */
[----:B------:R-:W-:-:S08]  /*0990*/  DFMA R4, R2, R4, R2 ;  /* 0x000000040204722b */ /* 0x000fd00000000002 */
[----:B------:R-:W-:-:S08]  /*09a0*/  DFMA R70, R4, -R76, 1 ;  /* 0x3ff000000446742b */ /* 0x000fd0000000084c */
[----:B------:R-:W-:Y:S01]  /*09b0*/  DFMA R70, R4, R70, R4 ;  /* 0x000000460446722b */ /* 0x000fe20000000004 */
[----:B------:R-:W-:Y:S10]  /*09c0*/  @P0 BRA `(.L_x_7) ;  /* 0x0000000000240947 */ /* 0x000ff40003800000 */
[----:B------:R-:W-:Y:S01]  /*09d0*/  LOP3.LUT R6, R77, 0x7fffffff, RZ, 0xc0, !PT ;  /* 0x7fffffff4d067812 */ /* 0x000fe200078ec0ff */
[----:B------:R-:W-:Y:S01]  /*09e0*/  IMAD.MOV.U32 R4, RZ, RZ, R76 ;  /* 0x000000ffff047224 */ /* 0x000fe200078e004c */
[----:B------:R-:W-:Y:S01]  /*09f0*/  MOV R20, 0xa40 ;  /* 0x00000a4000147802 */ /* 0x000fe20000000f00 */
[----:B------:R-:W-:Y:S02]  /*0a00*/  IMAD.MOV.U32 R5, RZ, RZ, R77 ;  /* 0x000000ffff057224 */ /* 0x000fe400078e004d */
[----:B------:R-:W-:Y:S02]  /*0a10*/  VIADD R6, R6, 0xfff00000 ;  /* 0xfff0000006067836 */ /* 0x000fe40000000000 */
[----:B------:R-:W-:-:S07]  /*0a20*/  IMAD.MOV.U32 R21, RZ, RZ, 0x0 ;  /* 0x00000000ff157424 */ /* 0x000fce00078e00ff */
[----:B-----5:R-:W-:Y:S05]  /*0a30*/  CALL.REL.NOINC `($__internal_0_$__cuda_sm20_dblrcp_rn_slowpath_v3) ;  /* 0x0000002000a47944 */ /* 0x020fea0003c00000 */
[----:B------:R-:W-:Y:S02]  /*0a40*/  IMAD.MOV.U32 R70, RZ, RZ, R4 ;  /* 0x000000ffff467224 */ /* 0x000fe400078e0004 */
[----:B------:R-:W-:-:S07]  /*0a50*/  IMAD.MOV.U32 R71, RZ, RZ, R5 ;  /* 0x000000ffff477224 */ /* 0x000fce00078e0005 */
.L_x_7:
[----:B------:R-:W-:Y:S05]  /*0a60*/  BSYNC.RECONVERGENT B6 ;  /* 0x0000000000067941 */ /* 0x000fea0003800200 */
.L_x_6:
[----:B------:R-:W-:Y:S01]  /*0a70*/  BSSY.RECONVERGENT B9, `(.L_x_8) ;  /* 0x000013f000097945 */ /* 0x000fe20003800200 */
.L_x_24:
[----:B------:R-:W-:Y:S01]  /*0a80*/  BSSY.RECONVERGENT B8, `(.L_x_9) ;  /* 0x0000062000087945 */ /* 0x000fe20003800200 */
.L_x_15:
[----:B-----5:R-:W-:Y:S01]  /*0a90*/  ISETP.NE.AND P0, PT, R22, 0x1, PT ;  /* 0x000000011600780c */ /* 0x020fe20003f05270 */
[----:B------:R-:W-:Y:S01]  /*0aa0*/  BSSY.RECONVERGENT B7, `(.L_x_10) ;  /* 0x000004d000077945 */ /* 0x000fe20003800200 */
[----:B------:R-:W-:Y:S02]  /*0ab0*/  IMAD.MOV.U32 R16, RZ, RZ, R54 ;  /* 0x000000ffff107224 */ /* 0x000fe400078e0036 */
[----:B------:R-:W-:-:S09]  /*0ac0*/  IMAD.MOV.U32 R22, RZ, RZ, RZ ;  /* 0x000000ffff167224 */ /* 0x000fd200078e00ff */
[----:B------:R-:W-:Y:S05]  /*0ad0*/  @!P0 BRA `(.L_x_11) ;  /* 0x0000000400248947 */ /* 0x000fea0003800000 */
[----:B------:R-:W-:Y:S01]  /*0ae0*/  SHF.R.U32.HI R0, RZ, 0x2, R29 ;  /* 0x00000002ff007819 */ /* 0x000fe2000001161d */
[----:B------:R-:W-:Y:S01]  /*0af0*/  IMAD.MOV.U32 R5, RZ, RZ, 0x3e055027 ;  /* 0x3e055027ff057424 */ /* 0x000fe200078e00ff */
[----:B------:R-:W-:Y:S01]  /*0b00*/  SHF.L.U32 R3, R25, 0x4, RZ ;  /* 0x0000000419037819 */ /* 0x000fe200000006ff */
[----:B------:R-:W-:Y:S01]  /*0b10*/  IMAD.MOV.U32 R7, RZ, RZ, 0x7f800000 ;  /* 0x7f800000ff077424 */ /* 0x000fe200078e00ff */
[----:B------:R-:W-:Y:S01]  /*0b20*/  LOP3.LUT R0, R0, R29, RZ, 0x3c, !PT ;  /* 0x0000001d00007212 */ /* 0x000fe200078e3cff */
[----:B------:R-:W-:Y:S04]  /*0b30*/  BSSY.RECONVERGENT B6, `(.L_x_12) ;  /* 0x0000038000067945 */ /* 0x000fe80003800200 */
[----:B------:R-:W-:-:S05]  /*0b40*/  IMAD.SHL.U32 R2, R0, 0x2, RZ ;  /* 0x0000000200027824 */ /* 0x000fca00078e00ff */
[----:B------:R-:W-:Y:S01]  /*0b50*/  LOP3.LUT R2, R0, R2, R3, 0x96, !PT ;  /* 0x0000000200027212 */ /* 0x000fe200078e9603 */
[----:B------:R-:W-:-:S03]  /*0b60*/  IMAD.MOV.U32 R3, RZ, RZ, 0x2f800000 ;  /* 0x2f800000ff037424 */ /* 0x000fc600078e00ff */
[----:B------:R-:W-:-:S04]  /*0b70*/  LOP3.LUT R19, R2, R25, RZ, 0x3c, !PT ;  /* 0x0000001902137212 */ /* 0x000fc800078e3cff */
[C---:B------:R-:W-:Y:S02]  /*0b80*/  IADD3 R0, PT, PT, R28.reuse, 0x587c5, R19 ;  /* 0x000587c51c007810 */ /* 0x040fe40007ffe013 */
[----:B------:R-:W-:Y:S02]  /*0b90*/  IADD3 R28, PT, PT, R28, 0xb0f8a, RZ ;  /* 0x000b0f8a1c1c7810 */ /* 0x000fe40007ffe0ff */
[----:B------:R-:W-:-:S05]  /*0ba0*/  I2FP.F32.U32 R0, R0 ;  /* 0x0000000000007245 */ /* 0x000fca0000201000 */
[----:B------:R-:W-:-:S05]  /*0bb0*/  FFMA R4, R0, R3, 1.1641532182693481445e-10 ;  /* 0x2f00000000047423 */ /* 0x000fca0000000003 */
[----:B------:R-:W-:-:S13]  /*0bc0*/  FSETP.GEU.AND P0, PT, R4, 1.175494350822287508e-38, PT ;  /* 0x008000000400780b */ /* 0x000fda0003f0e000 */
[----:B------:R-:W-:-:S04]  /*0bd0*/  @!P0 FMUL R4, R4, 8388608 ;  /* 0x4b00000004048820 */ /* 0x000fc80000400000 */
[----:B------:R-:W-:-:S05]  /*0be0*/  VIADD R0, R4, 0xc0d55555 ;  /* 0xc0d5555504007836 */ /* 0x000fca0000000000 */
[----:B------:R-:W-:-:S05]  /*0bf0*/  LOP3.LUT R3, R0, 0xff800000, RZ, 0xc0, !PT ;  /* 0xff80000000037812 */ /* 0x000fca00078ec0ff */
[----:B------:R-:W-:Y:S01]  /*0c00*/  IMAD.IADD R0, R4, 0x1, -R3 ;  /* 0x0000000104007824 */ /* 0x000fe200078e0a03 */
[----:B------:R-:W-:-:S03]  /*0c10*/  I2FP.F32.S32 R3, R3 ;  /* 0x0000000300037245 */ /* 0x000fc60000201400 */
[----:B------:R-:W-:Y:S01]  /*0c20*/  FADD R2, R0, -1 ;  /* 0xbf80000000027421 */ /* 0x000fe20000000000 */
[----:B------:R-:W-:Y:S02]  /*0c30*/  FSEL R0, RZ, -23, P0 ;  /* 0xc1b80000ff007808 */ /* 0x000fe40000000000 */
[----:B------:R-:W-:Y:S01]  /*0c40*/  ISETP.GT.U32.AND P0, PT, R4, 0x7f7fffff, PT ;  /* 0x7f7fffff0400780c */ /* 0x000fe20003f04070 */
[C---:B------:R-:W-:Y:S02]  /*0c50*/  FFMA R5, R2.reuse, -R5, 0.14084610342979431152 ;  /* 0x3e1039f602057423 */ /* 0x040fe40000000805 */
[----:B------:R-:W-:Y:S01]  /*0c60*/  FFMA R0, R3, 1.1920928955078125e-07, R0 ;  /* 0x3400000003007823 */ /* 0x000fe20000000000 */
[----:B------:R-:W-:Y:S01]  /*0c70*/  SHF.R.U32.HI R3, RZ, 0x2, R26 ;  /* 0x00000002ff037819 */ /* 0x000fe2000001161a */
[----:B------:R-:W-:-:S03]  /*0c80*/  FFMA R5, R2, R5, -0.12148627638816833496 ;  /* 0xbdf8cdcc02057423 */ /* 0x000fc60000000005 */
[----:B------:R-:W-:Y:S01]  /*0c90*/  LOP3.LUT R3, R3, R26, RZ, 0x3c, !PT ;  /* 0x0000001a03037212 */ /* 0x000fe200078e3cff */
[----:B------:R-:W-:-:S04]  /*0ca0*/  FFMA R5, R2, R5, 0.13980610668659210205 ;  /* 0x3e0f295502057423 */ /* 0x000fc80000000005 */
[----:B------:R-:W-:-:S04]  /*0cb0*/  FFMA R5, R2, R5, -0.16684235632419586182 ;  /* 0xbe2ad8b902057423 */ /* 0x000fc80000000005 */
[----:B------:R-:W-:-:S04]  /*0cc0*/  FFMA R5, R2, R5, 0.20012299716472625732 ;  /* 0x3e4ced0b02057423 */ /* 0x000fc80000000005 */
[----:B------:R-:W-:-:S04]  /*0cd0*/  FFMA R5, R2, R5, -0.24999669194221496582 ;  /* 0xbe7fff2202057423 */ /* 0x000fc80000000005 */
[----:B------:R-:W-:-:S04]  /*0ce0*/  FFMA R5, R2, R5, 0.33333182334899902344 ;  /* 0x3eaaaa7802057423 */ /* 0x000fc80000000005 */
[----:B------:R-:W-:-:S04]  /*0cf0*/  FFMA R5, R2, R5, -0.5 ;  /* 0xbf00000002057423 */ /* 0x000fc80000000005 */
[----:B------:R-:W-:-:S04]  /*0d00*/  FMUL R5, R2, R5 ;  /* 0x0000000502057220 */ /* 0x000fc80000400000 */
[----:B------:R-:W-:Y:S01]  /*0d10*/  FFMA R5, R2, R5, R2 ;  /* 0x0000000502057223 */ /* 0x000fe20000000002 */
[----:B------:R-:W-:-:S03]  /*0d20*/  IMAD.SHL.U32 R2, R3, 0x2, RZ ;  /* 0x0000000203027824 */ /* 0x000fc600078e00ff */
[----:B------:R-:W-:Y:S01]  /*0d30*/  FFMA R5, R0, 0.69314718246459960938, R5 ;  /* 0x3f31721800057823 */ /* 0x000fe20000000005 */
[C---:B------:R-:W-:Y:S01]  /*0d40*/  @P0 FFMA R5, R4.reuse, R7, +INF ;  /* 0x7f80000004050423 */ /* 0x040fe20000000007 */
[----:B------:R-:W-:Y:S01]  /*0d50*/  FSETP.NEU.AND P0, PT, R4, RZ, PT ;  /* 0x000000ff0400720b */ /* 0x000fe20003f0d000 */
[----:B------:R-:W-:Y:S02]  /*0d60*/  IMAD.SHL.U32 R0, R19, 0x10, RZ ;  /* 0x0000001013007824 */ /* 0x000fe400078e00ff */
[----:B------:R-:W-:-:S03]  /*0d70*/  FMUL R5, R5, -2 ;  /* 0xc000000005057820 */ /* 0x000fc60000400000 */
[----:B------:R-:W-:Y:S01]  /*0d80*/  LOP3.LUT R0, R3, R2, R0, 0x96, !PT ;  /* 0x0000000203007212 */ /* 0x000fe200078e9600 */
[----:B------:R-:W-:Y:S01]  /*0d90*/  IMAD.MOV.U32 R3, RZ, RZ, 0x30c90fdb ;  /* 0x30c90fdbff037424 */ /* 0x000fe200078e00ff */
[----:B------:R-:W-:Y:S02]  /*0da0*/  FSEL R4, R5, +INF , P0 ;  /* 0x7f80000005047808 */ /* 0x000fe40000000000 */
[----:B------:R-:W-:Y:S02]  /*0db0*/  LOP3.LUT R17, R0, R19, RZ, 0x3c, !PT ;  /* 0x0000001300117212 */ /* 0x000fe400078e3cff */
[----:B------:R0:W1:Y:S01]  /*0dc0*/  MUFU.RSQ R5, R4 ;  /* 0x0000000400057308 */ /* 0x0000620000001400 */
[----:B------:R-:W-:Y:S02]  /*0dd0*/  VIADD R2, R4, 0xf3000000 ;  /* 0xf300000004027836 */ /* 0x000fe40000000000 */
[----:B------:R-:W-:-:S03]  /*0de0*/  IMAD.IADD R0, R17, 0x1, R28 ;  /* 0x0000000111007824 */ /* 0x000fc600078e021c */
[----:B------:R-:W-:Y:S02]  /*0df0*/  ISETP.GT.U32.AND P0, PT, R2, 0x727fffff, PT ;  /* 0x727fffff0200780c */ /* 0x000fe40003f04070 */
[----:B------:R-:W-:-:S05]  /*0e00*/  I2FP.F32.U32 R0, R0 ;  /* 0x0000000000007245 */ /* 0x000fca0000201000 */
[----:B------:R-:W-:-:S06]  /*0e10*/  FFMA R2, R0, R3, 7.314590599882819788e-10 ;  /* 0x30490fdb00027423 */ /* 0x000fcc0000000003 */
[----:B01----:R-:W-:Y:S05]  /*0e20*/  @!P0 BRA `(.L_x_13) ;  /* 0x0000000000108947 */ /* 0x003fea0003800000 */
[----:B------:R-:W-:Y:S01]  /*0e30*/  MOV R20, 0xe60 ;  /* 0x00000e6000147802 */ /* 0x000fe20000000f00 */
[----:B------:R-:W-:-:S07]  /*0e40*/  IMAD.MOV.U32 R21, RZ, RZ, 0x0 ;  /* 0x00000000ff157424 */ /* 0x000fce00078e00ff */
[----:B------:R-:W-:Y:S05]  /*0e50*/  CALL.REL.NOINC `($__internal_3_$__cuda_sm20_sqrt_rn_f32_slowpath) ;  /* 0x0000002800987944 */ /* 0x000fea0003c00000 */
[----:B------:R-:W-:Y:S05]  /*0e60*/  BRA `(.L_x_14) ;  /* 0x0000000000107947 */ /* 0x000fea0003800000 */
.L_x_13:
[----:B------:R-:W-:Y:S01]  /*0e70*/  FMUL.FTZ R3, R4, R5 ;  /* 0x0000000504037220 */ /* 0x000fe20000410000 */
[----:B------:R-:W-:-:S03]  /*0e80*/  FMUL.FTZ R0, R5, 0.5 ;  /* 0x3f00000005007820 */ /* 0x000fc60000410000 */
[----:B------:R-:W-:-:S04]  /*0e90*/  FFMA R4, -R3, R3, R4 ;  /* 0x0000000303047223 */ /* 0x000fc80000000104 */
[----:B------:R-:W-:-:S07]  /*0ea0*/  FFMA R4, R4, R0, R3 ;  /* 0x0000000004047223 */ /* 0x000fce0000000003 */
.L_x_14:
[----:B------:R-:W-:Y:S05]  /*0eb0*/  BSYNC.RECONVERGENT B6 ;  /* 0x0000000000067941 */ /* 0x000fea0003800200 */
.L_x_12:
[----:B------:R-:W-:Y:S01]  /*0ec0*/  FMUL.RZ R2, R2, 0.15915493667125701904 ;  /* 0x3e22f98302027820 */ /* 0x000fe2000040c000 */
[----:B------:R-:W-:Y:S02]  /*0ed0*/  IMAD.MOV.U32 R29, RZ, RZ, R27 ;  /* 0x000000ffff1d7224 */ /* 0x000fe400078e001b */
[----:B------:R-:W-:Y:S01]  /*0ee0*/  IMAD.MOV.U32 R26, RZ, RZ, R24 ;  /* 0x000000ffff1a7224 */ /* 0x000fe200078e0018 */
[----:B------:R-:W0:Y:S01]  /*0ef0*/  MUFU.SIN R3, R2 ;  /* 0x0000000200037308 */ /* 0x000e220000000400 */
[----:B------:R-:W-:Y:S01]  /*0f00*/  IMAD.MOV.U32 R27, RZ, RZ, R25 ;  /* 0x000000ffff1b7224 */ /* 0x000fe200078e0019 */
[----:B------:R-:W-:Y:S01]  /*0f10*/  MOV R24, R19 ;  /* 0x0000001300187202 */ /* 0x000fe20000000f00 */
[----:B------:R-:W-:Y:S02]  /*0f20*/  IMAD.MOV.U32 R22, RZ, RZ, 0x1 ;  /* 0x00000001ff167424 */ /* 0x000fe400078e00ff */
[----:B------:R-:W-:-:S03]  /*0f30*/  IMAD.MOV.U32 R25, RZ, RZ, R17 ;  /* 0x000000ffff197224 */ /* 0x000fc600078e0011 */
[----:B------:R-:W1:Y:S01]  /*0f40*/  MUFU.COS R5, R2 ;  /* 0x0000000200057308 */ /* 0x000e620000000000 */
[-C--:B0-----:R-:W-:Y:S01]  /*0f50*/  FMUL R16, R3, R4.reuse ;  /* 0x0000000403107220 */ /* 0x081fe20000400000 */
[----:B-1----:R-:W-:-:S07]  /*0f60*/  FMUL R54, R5, R4 ;  /* 0x0000000405367220 */ /* 0x002fce0000400000 */
.L_x_11:
[----:B------:R-:W-:Y:S05]  /*0f70*/  BSYNC.RECONVERGENT B7 ;  /* 0x0000000000077941 */ /* 0x000fea0003800200 */
.L_x_10:
[----:B------:R-:W0:Y:S01]  /*0f80*/  F2F.F64.F32 R4, R16 ;  /* 0x0000001000047310 */ /* 0x000e220000201800 */
[----:B------:R-:W-:Y:S01]  /*0f90*/  SHF.R.U32.HI R0, RZ, 0x2, R29 ;  /* 0x00000002ff007819 */ /* 0x000fe2000001161d */
[----:B------:R-:W-:Y:S02]  /*0fa0*/  IMAD.SHL.U32 R3, R25, 0x10, RZ ;  /* 0x0000001019037824 */ /* 0x000fe400078e00ff */
[----:B------:R-:W-:Y:S01]  /*0fb0*/  IMAD.MOV.U32 R17, RZ, RZ, R26 ;  /* 0x000000ffff117224 */ /* 0x000fe200078e001a */
[----:B------:R-:W-:Y:S01]  /*0fc0*/  LOP3.LUT R0, R0, R29, RZ, 0x3c, !PT ;  /* 0x0000001d00007212 */ /* 0x000fe200078e3cff */
[--C-:B------:R-:W-:Y:S01]  /*0fd0*/  IMAD.MOV.U32 R18, RZ, RZ, R27.reuse ;  /* 0x000000ffff127224 */ /* 0x100fe200078e001b */
[----:B------:R-:W-:Y:S01]  /*0fe0*/  MOV R29, R26 ;  /* 0x0000001a001d7202 */ /* 0x000fe20000000f00 */
[----:B------:R-:W-:Y:S02]  /*0ff0*/  IMAD.MOV.U32 R26, RZ, RZ, R27 ;  /* 0x000000ffff1a7224 */ /* 0x000fe400078e001b */
[----:B------:R-:W-:-:S02]  /*1000*/  IMAD.SHL.U32 R2, R0, 0x2, RZ ;  /* 0x0000000200027824 */ /* 0x000fc400078e00ff */
[--C-:B------:R-:W-:Y:S02]  /*1010*/  IMAD.MOV.U32 R19, RZ, RZ, R24.reuse ;  /* 0x000000ffff137224 */ /* 0x100fe400078e0018 */
[----:B------:R-:W-:Y:S01]  /*1020*/  IMAD.MOV.U32 R27, RZ, RZ, R24 ;  /* 0x000000ffff1b7224 */ /* 0x000fe200078e0018 */
[----:B0-----:R-:W-:Y:S01]  /*1030*/  DSETP.GEU.AND P0, PT, -R70, R4, PT ;  /* 0x000000044600722a */ /* 0x001fe20003f0e100 */
[----:B------:R-:W-:Y:S01]  /*1040*/  LOP3.LUT R0, R0, R2, R3, 0x96, !PT ;  /* 0x0000000200007212 */ /* 0x000fe200078e9603 */
[----:B------:R-:W-:Y:S02]  /*1050*/  IMAD.MOV.U32 R2, RZ, RZ, R25 ;  /* 0x000000ffff027224 */ /* 0x000fe400078e0019 */
[----:B------:R-:W-:Y:S01]  /*1060*/  VIADD R28, R28, 0x587c5 ;  /* 0x000587c51c1c7836 */ /* 0x000fe20000000000 */
[----:B------:R-:W-:Y:S01]  /*1070*/  LOP3.LUT R25, R0, R25, RZ, 0x3c, !PT ;  /* 0x0000001900197212 */ /* 0x000fe200078e3cff */
[----:B------:R-:W-:-:S08]  /*1080*/  IMAD.MOV.U32 R24, RZ, RZ, R2 ;  /* 0x000000ffff187224 */ /* 0x000fd000078e0002 */
[----:B------:R-:W-:Y:S05]  /*1090*/  @P0 BRA `(.L_x_15) ;  /* 0xfffffff8007c0947 */ /* 0x000fea000383ffff */
[----:B------:R-:W-:Y:S05]  /*10a0*/  BSYNC.RECONVERGENT B8 ;  /* 0x0000000000087941 */ /* 0x000fea0003800200 */
.L_x_9:
[----:B------:R-:W-:Y:S01]  /*10b0*/  DFMA R26, R4, R76, 1 ;  /* 0x3ff00000041a742b */ /* 0x000fe2000000004c */
[----:B------:R-:W-:Y:S01]  /*10c0*/  IMAD.MOV.U32 R6, RZ, RZ, RZ ;  /* 0x000000ffff067224 */ /* 0x000fe200078e00ff */
[----:B------:R-:W-:Y:S01]  /*10d0*/  MOV R20, 0x1120 ;  /* 0x0000112000147802 */ /* 0x000fe20000000f00 */
[----:B------:R-:W-:Y:S02]  /*10e0*/  IMAD.MOV.U32 R7, RZ, RZ, 0x40080000 ;  /* 0x40080000ff077424 */ /* 0x000fe400078e00ff */
[----:B------:R-:W-:-:S03]  /*10f0*/  IMAD.MOV.U32 R21, RZ, RZ, 0x0 ;  /* 0x00000000ff157424 */ /* 0x000fc600078e00ff */
[----:B------:R-:W-:-:S11]  /*1100*/  DADD R4, -RZ, |R26| ;  /* 0x00000000ff047229 */ /* 0x000fd6000000051a */
[----:B------:R-:W-:Y:S05]  /*1110*/  CALL.REL.NOINC `($_Z22initGibbsParams_kernelP12_modelParamsP9_dlConfigP17curandStateXORWOW$__internal_accurate_pow) ;  /* 0x0000002800547944 */ /* 0x000fea0003c00000 */
[----:B------:R-:W-:Y:S01]  /*1120*/  IMAD.IADD R0, R28, 0x1, R25 ;  /* 0x000000011c007824 */ /* 0x000fe200078e0219 */
[C---:B------:R-:W-:Y:S01]  /*1130*/  DADD R10, R26.reuse, 3 ;  /* 0x400800001a0a7429 */ /* 0x040fe20000000000 */
[----:B------:R-:W-:Y:S01]  /*1140*/  IMAD.MOV.U32 R3, RZ, RZ, 0x2f800000 ;  /* 0x2f800000ff037424 */ /* 0x000fe200078e00ff */
[----:B------:R-:W-:Y:S01]  /*1150*/  DADD R6, -RZ, -R4 ;  /* 0x00000000ff067229 */ /* 0x000fe20000000904 */
[----:B------:R-:W-:Y:S01]  /*1160*/  ISETP.GE.AND P1, PT, R27, RZ, PT ;  /* 0x000000ff1b00720c */ /* 0x000fe20003f26270 */
[C---:B------:R-:W-:Y:S01]  /*1170*/  DSETP.NEU.AND P3, PT, R26.reuse, RZ, PT ;  /* 0x000000ff1a00722a */ /* 0x040fe20003f6d000 */
[----:B------:R-:W-:Y:S01]  /*1180*/  I2FP.F32.U32 R0, R0 ;  /* 0x0000000000007245 */ /* 0x000fe20000201000 */
[----:B------:R-:W-:Y:S01]  /*1190*/  BSSY.RECONVERGENT B0, `(.L_x_16) ;  /* 0x0000019000007945 */ /* 0x000fe20003800200 */
[----:B------:R-:W-:-:S03]  /*11a0*/  DSETP.NEU.AND P2, PT, R26, 1, PT ;  /* 0x3ff000001a00742a */ /* 0x000fc60003f4d000 */
[----:B------:R-:W-:Y:S01]  /*11b0*/  FFMA R0, R0, R3, 1.1641532182693481445e-10 ;  /* 0x2f00000000007423 */ /* 0x000fe20000000003 */
[----:B------:R-:W-:Y:S02]  /*11c0*/  LOP3.LUT R10, R11, 0x7ff00000, RZ, 0xc0, !PT ;  /* 0x7ff000000b0a7812 */ /* 0x000fe400078ec0ff */
[----:B------:R-:W-:Y:S01]  /*11d0*/  FSEL R4, R6, R4, !P1 ;  /* 0x0000000406047208 */ /* 0x000fe20004800000 */
[----:B------:R-:W0:Y:S01]  /*11e0*/  F2F.F64.F32 R12, R0 ;  /* 0x00000000000c7310 */ /* 0x000e220000201800 */
[----:B------:R-:W-:Y:S02]  /*11f0*/  ISETP.NE.AND P4, PT, R10, 0x7ff00000, PT ;  /* 0x7ff000000a00780c */ /* 0x000fe40003f85270 */
[----:B------:R-:W-:Y:S02]  /*1200*/  FSEL R7, R7, R5, !P1 ;  /* 0x0000000507077208 */ /* 0x000fe40004800000 */
[----:B------:R-:W-:Y:S02]  /*1210*/  FSEL R4, R4, RZ, P3 ;  /* 0x000000ff04047208 */ /* 0x000fe40001800000 */
[----:B------:R-:W-:-:S02]  /*1220*/  FSEL R5, R27, R7, !P3 ;  /* 0x000000071b057208 */ /* 0x000fc40005800000 */
[----:B0-----:R-:W-:Y:S01]  /*1230*/  ISETP.GT.AND P0, PT, R13, 0xfffff, PT ;  /* 0x000fffff0d00780c */ /* 0x001fe20003f04270 */
[--C-:B------:R-:W-:Y:S01]  /*1240*/  IMAD.MOV.U32 R9, RZ, RZ, R13.reuse ;  /* 0x000000ffff097224 */ /* 0x100fe200078e000d */
[----:B------:R-:W-:Y:S01]  /*1250*/  MOV R8, R12 ;  /* 0x0000000c00087202 */ /* 0x000fe20000000f00 */
[----:B------:R-:W-:-:S10]  /*1260*/  IMAD.MOV.U32 R3, RZ, RZ, R13 ;  /* 0x000000ffff037224 */ /* 0x000fd400078e000d */
[----:B------:R-:W-:-:S10]  /*1270*/  @!P0 DMUL R8, R8, 1.80143985094819840000e+16 ;  /* 0x4350000008088828 */ /* 0x000fd40000000000 */
[----:B------:R-:W-:-:S04]  /*1280*/  @!P0 IMAD.MOV.U32 R3, RZ, RZ, R9 ;  /* 0x000000ffff038224 */ /* 0x000fc800078e0009 */
[----:B------:R-:W-:Y:S01]  /*1290*/  VIADD R0, R3, 0xffffffff ;  /* 0xffffffff03007836 */ /* 0x000fe20000000000 */
[----:B------:R-:W-:Y:S06]  /*12a0*/  @P4 BRA `(.L_x_17) ;  /* 0x00000000001c4947 */ /* 0x000fec0003800000 */
[----:B------:R-:W-:-:S14]  /*12b0*/  DSETP.NAN.AND P3, PT, R26, R26, PT ;  /* 0x0000001a1a00722a */ /* 0x000fdc0003f68000 */
[----:B------:R-:W-:Y:S01]  /*12c0*/  @P3 DADD R4, R26, 3 ;  /* 0x400800001a043429 */ /* 0x000fe20000000000 */
[----:B------:R-:W-:Y:S10]  /*12d0*/  @P3 BRA `(.L_x_17) ;  /* 0x0000000000103947 */ /* 0x000ff40003800000 */
[----:B------:R-:W-:-:S14]  /*12e0*/  DSETP.NEU.AND P3, PT, |R26|, +INF , PT ;  /* 0x7ff000001a00742a */ /* 0x000fdc0003f6d200 */
[----:B------:R-:W-:Y:S02]  /*12f0*/  @!P3 IMAD.MOV.U32 R6, RZ, RZ, -0x100000 ;  /* 0xfff00000ff06b424 */ /* 0x000fe400078e00ff */
[----:B------:R-:W-:-:S03]  /*1300*/  @!P3 IMAD.MOV.U32 R4, RZ, RZ, RZ ;  /* 0x000000ffff04b224 */ /* 0x000fc600078e00ff */
[----:B------:R-:W-:-:S07]  /*1310*/  @!P3 SEL R5, R6, 0x7ff00000, !P1 ;  /* 0x7ff000000605b807 */ /* 0x000fce0004800000 */
.L_x_17:
[----:B------:R-:W-:Y:S05]  /*1320*/  BSYNC.RECONVERGENT B0 ;  /* 0x0000000000007941 */ /* 0x000fea0003800200 */
.L_x_16:
[----:B------:R-:W-:Y:S01]  /*1330*/  ISETP.GT.U32.AND P1, PT, R0, 0x7feffffe, PT ;  /* 0x7feffffe0000780c */ /* 0x000fe20003f24070 */
[----:B------:R-:W-:Y:S01]  /*1340*/  BSSY.RECONVERGENT B0, `(.L_x_18) ;  /* 0x000004e000007945 */ /* 0x000fe20003800200 */
[----:B------:R-:W-:Y:S01]  /*1350*/  IMAD.MOV.U32 R0, RZ, RZ, -0x3ff ;  /* 0xfffffc01ff007424 */ /* 0x000fe200078e00ff */
[----:B------:R-:W-:Y:S01]  /*1360*/  FSEL R6, R4, RZ, P2 ;  /* 0x000000ff04067208 */ /* 0x000fe20001000000 */
[----:B------:R-:W-:Y:S01]  /*1370*/  @!P0 IMAD.MOV.U32 R0, RZ, RZ, -0x435 ;  /* 0xfffffbcbff008424 */ /* 0x000fe200078e00ff */
[----:B------:R-:W-:Y:S02]  /*1380*/  FSEL R7, R5, 1.875, P2 ;  /* 0x3ff0000005077808 */ /* 0x000fe40001000000 */
[----:B------:R-:W-:-:S06]  /*1390*/  @!P0 MOV R12, R8 ;  /* 0x00000008000c8202 */ /* 0x000fcc0000000f00 */
[----:B------:R-:W-:Y:S05]  /*13a0*/  @P1 BRA `(.L_x_19) ;  /* 0x0000000400041947 */ /* 0x000fea0003800000 */
[----:B------:R-:W-:Y:S01]  /*13b0*/  LOP3.LUT R4, R3, 0xfffff, RZ, 0xc0, !PT ;  /* 0x000fffff03047812 */ /* 0x000fe200078ec0ff */
[----:B------:R-:W-:Y:S01]  /*13c0*/  IMAD.MOV.U32 R8, RZ, RZ, RZ ;  /* 0x000000ffff087224 */ /* 0x000fe200078e00ff */
[----:B------:R-:W-:Y:S01]  /*13d0*/  UMOV UR4, 0x3ae80f1e ;  /* 0x3ae80f1e00047882 */ /* 0x000fe20000000000 */
[----:B------:R-:W-:Y:S01]  /*13e0*/  IMAD.MOV.U32 R26, RZ, RZ, -0x748574fc ;  /* 0x8b7a8b04ff1a7424 */ /* 0x000fe200078e00ff */
[----:B------:R-:W-:Y:S01]  /*13f0*/  LOP3.LUT R5, R4, 0x3ff00000, RZ, 0xfc, !PT ;  /* 0x3ff0000004057812 */ /* 0x000fe200078efcff */
[----:B------:R-:W-:Y:S01]  /*1400*/  IMAD.MOV.U32 R4, RZ, RZ, R12 ;  /* 0x000000ffff047224 */ /* 0x000fe200078e000c */
[----:B------:R-:W-:Y:S01]  /*1410*/  UMOV UR5, 0x3eb1380b ;  /* 0x3eb1380b00057882 */ /* 0x000fe20000000000 */
[----:B------:R-:W-:Y:S01]  /*1420*/  IMAD.MOV.U32 R27, RZ, RZ, 0x3ed0ee25 ;  /* 0x3ed0ee25ff1b7424 */ /* 0x000fe200078e00ff */
[----:B------:R-:W-:Y:S01]  /*1430*/  ISETP.GE.U32.AND P0, PT, R5, 0x3ff6a09f, PT ;  /* 0x3ff6a09f0500780c */ /* 0x000fe20003f06070 */
[----:B------:R-:W-:Y:S01]  /*1440*/  IMAD.MOV.U32 R35, RZ, RZ, 0x43300000 ;  /* 0x43300000ff237424 */ /* 0x000fe200078e00ff */
[----:B------:R-:W-:Y:S01]  /*1450*/  LEA.HI R0, R3, R0, RZ, 0xc ;  /* 0x0000000003007211 */ /* 0x000fe200078f60ff */
[----:B------:R-:W-:Y:S01]  /*1460*/  UMOV UR6, 0x80000000 ;  /* 0x8000000000067882 */ /* 0x000fe20000000000 */
[----:B------:R-:W-:-:S09]  /*1470*/  UMOV UR7, 0x43300000 ;  /* 0x4330000000077882 */ /* 0x000fd20000000000 */
[----:B------:R-:W-:Y:S02]  /*1480*/  @P0 VIADD R9, R5, 0xfff00000 ;  /* 0xfff0000005090836 */ /* 0x000fe40000000000 */
[----:B------:R-:W-:Y:S02]  /*1490*/  @P0 VIADD R0, R0, 0x1 ;  /* 0x0000000100000836 */ /* 0x000fe40000000000 */
[----:B------:R-:W-:-:S03]  /*14a0*/  @P0 IMAD.MOV.U32 R5, RZ, RZ, R9 ;  /* 0x000000ffff050224 */ /* 0x000fc600078e0009 */
[----:B------:R-:W-:-:S03]  /*14b0*/  LOP3.LUT R34, R0, 0x80000000, RZ, 0x3c, !PT ;  /* 0x8000000000227812 */ /* 0x000fc600078e3cff */
[C---:B------:R-:W-:Y:S02]  /*14c0*/  DADD R14, R4.reuse, 1 ;  /* 0x3ff00000040e7429 */ /* 0x040fe40000000000 */
[----:B------:R-:W-:-:S04]  /*14d0*/  DADD R4, R4, -1 ;  /* 0xbff0000004047429 */ /* 0x000fc80000000000 */
[----:B------:R-:W0:Y:S02]  /*14e0*/  MUFU.RCP64H R9, R15 ;  /* 0x0000000f00097308 */ /* 0x000e240000001800 */
[----:B0-----:R-:W-:-:S08]  /*14f0*/  DFMA R10, -R14, R8, 1 ;  /* 0x3ff000000e0a742b */ /* 0x001fd00000000108 */
[----:B------:R-:W-:-:S08]  /*1500*/  DFMA R10, R10, R10, R10 ;  /* 0x0000000a0a0a722b */ /* 0x000fd0000000000a */
[----:B------:R-:W-:-:S08]  /*1510*/  DFMA R8, R8, R10, R8 ;  /* 0x0000000a0808722b */ /* 0x000fd00000000008 */
[----:B------:R-:W-:-:S08]  /*1520*/  DMUL R10, R4, R8 ;  /* 0x00000008040a7228 */ /* 0x000fd00000000000 */
[----:B------:R-:W-:-:S08]  /*1530*/  DFMA R10, R4, R8, R10 ;  /* 0x00000008040a722b */ /* 0x000fd0000000000a */
[----:B------:R-:W-:Y:S02]  /*1540*/  DMUL R12, R10, R10 ;  /* 0x0000000a0a0c7228 */ /* 0x000fe40000000000 */
[----:B------:R-:W-:-:S06]  /*1550*/  DADD R32, R4, -R10 ;  /* 0x0000000004207229 */ /* 0x000fcc000000080a */
[----:B------:R-:W-:Y:S01]  /*1560*/  DFMA R14, R12, UR4, R26 ;  /* 0x000000040c0e7c2b */ /* 0x000fe2000800001a */
[----:B------:R-:W-:Y:S01]  /*1570*/  UMOV UR4, 0x9f02676f ;  /* 0x9f02676f00047882 */ /* 0x000fe20000000000 */
[----:B------:R-:W-:Y:S01]  /*1580*/  UMOV UR5, 0x3ef3b266 ;  /* 0x3ef3b26600057882 */ /* 0x000fe20000000000 */
[----:B------:R-:W-:-:S05]  /*1590*/  DADD R32, R32, R32 ;  /* 0x0000000020207229 */ /* 0x000fca0000000020 */
[----:B------:R-:W-:Y:S01]  /*15a0*/  DFMA R14, R12, R14, UR4 ;  /* 0x000000040c0e7e2b */ /* 0x000fe2000800000e */
[----:B------:R-:W-:Y:S01]  /*15b0*/  UMOV UR4, 0xa9ab0956 ;  /* 0xa9ab095600047882 */ /* 0x000fe20000000000 */
[----:B------:R-:W-:Y:S01]  /*15c0*/  UMOV UR5, 0x3f1745cb ;  /* 0x3f1745cb00057882 */ /* 0x000fe20000000000 */
[----:B------:R-:W-:-:S05]  /*15d0*/  DFMA R32, R4, -R10, R32 ;  /* 0x8000000a0420722b */ /* 0x000fca0000000020 */
[----:B------:R-:W-:Y:S01]  /*15e0*/  DFMA R14, R12, R14, UR4 ;  /* 0x000000040c0e7e2b */ /* 0x000fe2000800000e */
[----:B------:R-:W-:Y:S01]  /*15f0*/  UMOV UR4, 0x2d1b5154 ;  /* 0x2d1b515400047882 */ /* 0x000fe20000000000 */
[----:B------:R-:W-:Y:S01]  /*1600*/  UMOV UR5, 0x3f3c71c7 ;  /* 0x3f3c71c700057882 */ /* 0x000fe20000000000 */
[----:B------:R-:W-:-:S05]  /*1610*/  DMUL R32, R8, R32 ;  /* 0x0000002008207228 */ /* 0x000fca0000000000 */
[----:B------:R-:W-:Y:S01]  /*1620*/  DFMA R14, R12, R14, UR4 ;  /* 0x000000040c0e7e2b */ /* 0x000fe2000800000e */
[----:B------:R-:W-:Y:S01]  /*1630*/  UMOV UR4, 0x923be72d ;  /* 0x923be72d00047882 */ /* 0x000fe20000000000 */
[----:B------:R-:W-:-:S06]  /*1640*/  UMOV UR5, 0x3f624924 ;  /* 0x3f62492400057882 */ /* 0x000fcc0000000000 */
[----:B------:R-:W-:Y:S01]  /*1650*/  DFMA R26, R12, R14, UR4 ;  /* 0x000000040c1a7e2b */ /* 0x000fe2000800000e */
[----:B------:R-:W-:Y:S01]  /*1660*/  UMOV UR4, 0x9999a3c4 ;  /* 0x9999a3c400047882 */ /* 0x000fe20000000000 */
[----:B------:R-:W-:Y:S01]  /*1670*/  UMOV UR5, 0x3f899999 ;  /* 0x3f89999900057882 */ /* 0x000fe20000000000 */
[----:B------:R-:W-:Y:S01]  /*1680*/  DADD R14, R34, -UR6 ;  /* 0x80000006220e7e29 */ /* 0x000fe20008000000 */
[----:B------:R-:W-:Y:S01]  /*1690*/  UMOV UR6, 0xfefa39ef ;  /* 0xfefa39ef00067882 */ /* 0x000fe20000000000 */
[----:B------:R-:W-:-:S03]  /*16a0*/  UMOV UR7, 0x3fe62e42 ;  /* 0x3fe62e4200077882 */ /* 0x000fc60000000000 */
[----:B------:R-:W-:Y:S01]  /*16b0*/  DFMA R26, R12, R26, UR4 ;  /* 0x000000040c1a7e2b */ /* 0x000fe2000800001a */
[----:B------:R-:W-:Y:S01]  /*16c0*/  UMOV UR4, 0x55555554 ;  /* 0x5555555400047882 */ /* 0x000fe20000000000 */
[----:B------:R-:W-:Y:S01]  /*16d0*/  UMOV UR5, 0x3fb55555 ;  /* 0x3fb5555500057882 */ /* 0x000fe20000000000 */
[----:B------:R-:W-:-:S05]  /*16e0*/  DFMA R4, R14, UR6, R10 ;  /* 0x000000060e047c2b */ /* 0x000fca000800000a */
[----:B------:R-:W-:Y:S01]  /*16f0*/  DFMA R26, R12, R26, UR4 ;  /* 0x000000040c1a7e2b */ /* 0x000fe2000800001a */
[----:B------:R-:W-:Y:S01]  /*1700*/  UMOV UR4, 0xfefa39ef ;  /* 0xfefa39ef00047882 */ /* 0x000fe20000000000 */
[----:B------:R-:W-:Y:S02]  /*1710*/  UMOV UR5, 0x3fe62e42 ;  /* 0x3fe62e4200057882 */ /* 0x000fe40000000000 */
[----:B------:R-:W-:Y:S01]  /*1720*/  DFMA R34, R14, -UR4, R4 ;  /* 0x800000040e227c2b */ /* 0x000fe20008000004 */
[----:B------:R-:W-:Y:S01]  /*1730*/  UMOV UR4, 0x3b39803f ;  /* 0x3b39803f00047882 */ /* 0x000fe20000000000 */
[----:B------:R-:W-:Y:S02]  /*1740*/  UMOV UR5, 0x3c7abc9e ;  /* 0x3c7abc9e00057882 */ /* 0x000fe40000000000 */
[----:B------:R-:W-:-:S04]  /*1750*/  DMUL R26, R12, R26 ;  /* 0x0000001a0c1a7228 */ /* 0x000fc80000000000 */
[----:B------:R-:W-:-:S04]  /*1760*/  DADD R34, -R10, R34 ;  /* 0x000000000a227229 */ /* 0x000fc80000000122 */
[----:B------:R-:W-:-:S08]  /*1770*/  DFMA R26, R10, R26, R32 ;  /* 0x0000001a0a1a722b */ /* 0x000fd00000000020 */
[----:B------:R-:W-:-:S08]  /*1780*/  DADD R26, R26, -R34 ;  /* 0x000000001a1a7229 */ /* 0x000fd00000000822 */
[----:B------:R-:W-:-:S08]  /*1790*/  DFMA R26, R14, UR4, R26 ;  /* 0x000000040e1a7c2b */ /* 0x000fd0000800001a */
[----:B------:R-:W-:Y:S01]  /*17a0*/  DADD R8, R4, R26 ;  /* 0x0000000004087229 */ /* 0x000fe2000000001a */
[----:B------:R-:W-:Y:S10]  /*17b0*/  BRA `(.L_x_20) ;  /* 0x0000000000187947 */ /* 0x000ff40003800000 */
.L_x_19:
[----:B------:R-:W-:Y:S01]  /*17c0*/  MOV R4, 0x0 ;  /* 0x0000000000047802 */ /* 0x000fe20000000f00 */
[----:B------:R-:W-:Y:S01]  /*17d0*/  IMAD.MOV.U32 R5, RZ, RZ, 0x7ff00000 ;  /* 0x7ff00000ff057424 */ /* 0x000fe200078e00ff */
[----:B------:R-:W-:-:S05]  /*17e0*/  LOP3.LUT P0, RZ, R9, 0x7fffffff, RZ, 0xc0, !PT ;  /* 0x7fffffff09ff7812 */ /* 0x000fca000780c0ff */
[----:B------:R-:W-:-:S10]  /*17f0*/  DFMA R4, R8, R4, +INF ;  /* 0x7ff000000804742b */ /* 0x000fd40000000004 */
[----:B------:R-:W-:Y:S02]  /*1800*/  FSEL R8, R4, RZ, P0 ;  /* 0x000000ff04087208 */ /* 0x000fe40000000000 */
[----:B------:R-:W-:-:S07]  /*1810*/  FSEL R9, R5, -QNAN , P0 ;  /* 0xfff0000005097808 */ /* 0x000fce0000000000 */
.L_x_20:
[----:B------:R-:W-:Y:S05]  /*1820*/  BSYNC.RECONVERGENT B0 ;  /* 0x0000000000007941 */ /* 0x000fea0003800200 */
.L_x_18:
[----:B------:R-:W-:Y:S01]  /*1830*/  ISETP.GT.AND P0, PT, R7, 0xfffff, PT ;  /* 0x000fffff0700780c */ /* 0x000fe20003f04270 */
[----:B------:R-:W-:Y:S01]  /*1840*/  UMOV UR4, 0x55555555 ;  /* 0x5555555500047882 */ /* 0x000fe20000000000 */
[----:B------:R-:W-:Y:S01]  /*1850*/  UMOV UR5, 0x3fd55555 ;  /* 0x3fd5555500057882 */ /* 0x000fe20000000000 */
[----:B------:R-:W-:Y:S01]  /*1860*/  IMAD.MOV.U32 R0, RZ, RZ, R7 ;  /* 0x000000ffff007224 */ /* 0x000fe200078e0007 */
[----:B------:R-:W-:Y:S01]  /*1870*/  DADD R10, R36, -UR4 ;  /* 0x80000004240a7e29 */ /* 0x000fe20008000000 */
[----:B------:R-:W-:Y:S01]  /*1880*/  IMAD.MOV.U32 R3, RZ, RZ, R6 ;  /* 0x000000ffff037224 */ /* 0x000fe200078e0006 */
[----:B------:R-:W-:Y:S01]  /*1890*/  BSSY.RECONVERGENT B0, `(.L_x_21) ;  /* 0x0000051000007945 */ /* 0x000fe20003800200 */
[----:B------:R-:W-:-:S05]  /*18a0*/  IMAD.MOV.U32 R29, RZ, RZ, -0x3ff ;  /* 0xfffffc01ff1d7424 */ /* 0x000fca00078e00ff */
[----:B------:R-:W-:Y:S01]  /*18b0*/  DMUL R4, R10, R6 ;  /* 0x000000060a047228 */ /* 0x000fe20000000000 */
[----:B------:R-:W-:Y:S01]  /*18c0*/  @!P0 IMAD.MOV.U32 R29, RZ, RZ, -0x435 ;  /* 0xfffffbcbff1d8424 */ /* 0x000fe200078e00ff */
[----:B------:R-:W-:-:S10]  /*18d0*/  @!P0 DMUL R6, R6, 1.80143985094819840000e+16 ;  /* 0x4350000006068828 */ /* 0x000fd40000000000 */
[----:B------:R-:W-:Y:S02]  /*18e0*/  @!P0 IMAD.MOV.U32 R0, RZ, RZ, R7 ;  /* 0x000000ffff008224 */ /* 0x000fe400078e0007 */
[----:B------:R-:W-:Y:S02]  /*18f0*/  @!P0 IMAD.MOV.U32 R3, RZ, RZ, R6 ;  /* 0x000000ffff038224 */ /* 0x000fe400078e0006 */
[----:B------:R-:W-:-:S05]  /*1900*/  VIADD R12, R0, 0xffffffff ;  /* 0xffffffff000c7836 */ /* 0x000fca0000000000 */
[----:B------:R-:W-:-:S13]  /*1910*/  ISETP.GT.U32.AND P1, PT, R12, 0x7feffffe, PT ;  /* 0x7feffffe0c00780c */ /* 0x000fda0003f24070 */
[----:B------:R-:W-:Y:S05]  /*1920*/  @P1 BRA `(.L_x_22) ;  /* 0x0000000400041947 */ /* 0x000fea0003800000 */
[----:B------:R-:W-:Y:S01]  /*1930*/  LOP3.LUT R6, R0, 0xfffff, RZ, 0xc0, !PT ;  /* 0x000fffff00067812 */ /* 0x000fe200078ec0ff */
[----:B------:R-:W-:Y:S01]  /*1940*/  IMAD.MOV.U32 R12, RZ, RZ, RZ ;  /* 0x000000ffff0c7224 */ /* 0x000fe200078e00ff */
[----:B------:R-:W-:Y:S01]  /*1950*/  UMOV UR4, 0x3ae80f1e ;  /* 0x3ae80f1e00047882 */ /* 0x000fe20000000000 */
[----:B------:R-:W-:Y:S01]  /*1960*/  IMAD.MOV.U32 R34, RZ, RZ, -0x748574fc ;  /* 0x8b7a8b04ff227424 */ /* 0x000fe200078e00ff */
[----:B------:R-:W-:Y:S01]  /*1970*/  LOP3.LUT R7, R6, 0x3ff00000, RZ, 0xfc, !PT ;  /* 0x3ff0000006077812 */ /* 0x000fe200078efcff */
[----:B------:R-:W-:Y:S01]  /*1980*/  IMAD.MOV.U32 R35, RZ, RZ, 0x3ed0ee25 ;  /* 0x3ed0ee25ff237424 */ /* 0x000fe200078e00ff */
[----:B------:R-:W-:Y:S01]  /*1990*/  MOV R6, R3 ;  /* 0x0000000300067202 */ /* 0x000fe20000000f00 */
[----:B------:R-:W-:Y:S01]  /*19a0*/  UMOV UR5, 0x3eb1380b ;  /* 0x3eb1380b00057882 */ /* 0x000fe20000000000 */
        /* <DEDUP_REMOVED lines=57> */
.L_x_22:
[----:B------:R-:W-:Y:S01]  /*1d40*/  IMAD.MOV.U32 R12, RZ, RZ, 0x0 ;  /* 0x00000000ff0c7424 */ /* 0x000fe200078e00ff */
[----:B------:R-:W-:Y:S02]  /*1d50*/  MOV R13, 0x7ff00000 ;  /* 0x7ff00000000d7802 */ /* 0x000fe40000000f00 */
[----:B------:R-:W-:-:S04]  /*1d60*/  LOP3.LUT P0, RZ, R7, 0x7fffffff, RZ, 0xc0, !PT ;  /* 0x7fffffff07ff7812 */ /* 0x000fc8000780c0ff */
[----:B------:R-:W-:-:S10]  /*1d70*/  DFMA R12, R6, R12, +INF ;  /* 0x7ff00000060c742b */ /* 0x000fd4000000000c */
[----:B------:R-:W-:Y:S02]  /*1d80*/  FSEL R6, R12, RZ, P0 ;  /* 0x000000ff0c067208 */ /* 0x000fe40000000000 */
[----:B------:R-:W-:-:S07]  /*1d90*/  FSEL R7, R13, -QNAN , P0 ;  /* 0xfff000000d077808 */ /* 0x000fce0000000000 */
.L_x_23:
[----:B------:R-:W-:Y:S05]  /*1da0*/  BSYNC.RECONVERGENT B0 ;  /* 0x0000000000007941 */ /* 0x000fea0003800200 */
.L_x_21:
[----:B------:R-:W0:Y:S01]  /*1db0*/  F2F.F64.F32 R12, R16 ;  /* 0x00000010000c7310 */ /* 0x000e220000201800 */
[----:B------:R-:W-:Y:S02]  /*1dc0*/  IMAD.MOV.U32 R29, RZ, RZ, R17 ;  /* 0x000000ffff1d7224 */ /* 0x000fe400078e0011 */
[----:B------:R-:W-:Y:S02]  /*1dd0*/  IMAD.MOV.U32 R26, RZ, RZ, R18 ;  /* 0x000000ffff1a7224 */ /* 0x000fe400078e0012 */
[----:B------:R-:W-:Y:S02]  /*1de0*/  IMAD.MOV.U32 R27, RZ, RZ, R19 ;  /* 0x000000ffff1b7224 */ /* 0x000fe400078e0013 */
[----:B------:R-:W-:Y:S01]  /*1df0*/  IMAD.MOV.U32 R24, RZ, RZ, R2 ;  /* 0x000000ffff187224 */ /* 0x000fe200078e0002 */
[----:B0-----:R-:W-:-:S08]  /*1e00*/  DMUL R12, R12, R12 ;  /* 0x0000000c0c0c7228 */ /* 0x001fd00000000000 */
[----:B------:R-:W-:-:S08]  /*1e10*/  DFMA R12, R12, 0.5, R10 ;  /* 0x3fe000000c0c782b */ /* 0x000fd0000000000a */
[----:B------:R-:W-:-:S08]  /*1e20*/  DADD R12, -R4, R12 ;  /* 0x00000000040c7229 */ /* 0x000fd0000000010c */
[----:B------:R-:W-:-:S08]  /*1e30*/  DFMA R6, R10, R6, R12 ;  /* 0x000000060a06722b */ /* 0x000fd0000000000c */
[----:B------:R-:W-:-:S14]  /*1e40*/  DSETP.GEU.AND P0, PT, R8, R6, PT ;  /* 0x000000060800722a */ /* 0x000fdc0003f0e000 */
[----:B------:R-:W-:Y:S05]  /*1e50*/  @P0 BRA `(.L_x_24) ;  /* 0xffffffec00080947 */ /* 0x000fea000383ffff */
[----:B------:R-:W-:Y:S05]  /*1e60*/  BSYNC.RECONVERGENT B9 ;  /* 0x0000000000097941 */ /* 0x000fea0003800200 */
.L_x_8:
[----:B------:R-:W0:Y:S01]  /*1e70*/  MUFU.RCP64H R7, R39 ;  /* 0x0000002700077308 */ /* 0x000e220000001800 */
[----:B------:R-:W-:Y:S01]  /*1e80*/  IMAD.MOV.U32 R6, RZ, RZ, 0x1 ;  /* 0x00000001ff067424 */ /* 0x000fe200078e00ff */
[----:B------:R-:W-:Y:S01]  /*1e90*/  FSETP.GEU.AND P1, PT, |R5|, 6.5827683646048100446e-37, PT ;  /* 0x036000000500780b */ /* 0x000fe20003f2e200 */
[----:B------:R-:W-:Y:S04]  /*1ea0*/  BSSY.RECONVERGENT B6, `(.L_x_25) ;  /* 0x0000013000067945 */ /* 0x000fe80003800200 */
[----:B0-----:R-:W-:-:S08]  /*1eb0*/  DFMA R8, -R38, R6, 1 ;  /* 0x3ff000002608742b */ /* 0x001fd00000000106 */
[----:B------:R-:W-:-:S08]  /*1ec0*/  DFMA R8, R8, R8, R8 ;  /* 0x000000080808722b */ /* 0x000fd00000000008 */
[----:B------:R-:W-:-:S08]  /*1ed0*/  DFMA R8, R6, R8, R6 ;  /* 0x000000080608722b */ /* 0x000fd00000000006 */
[----:B------:R-:W-:-:S08]  /*1ee0*/  DFMA R6, -R38, R8, 1 ;  /* 0x3ff000002606742b */ /* 0x000fd00000000108 */
[----:B------:R-:W-:-:S08]  /*1ef0*/  DFMA R6, R8, R6, R8 ;  /* 0x000000060806722b */ /* 0x000fd00000000008 */
[----:B------:R-:W-:-:S08]  /*1f00*/  DMUL R8, R4, R6 ;  /* 0x0000000604087228 */ /* 0x000fd00000000000 */
[----:B------:R-:W-:-:S08]  /*1f10*/  DFMA R10, -R38, R8, R4 ;  /* 0x00000008260a722b */ /* 0x000fd00000000104 */
[----:B------:R-:W-:-:S10]  /*1f20*/  DFMA R8, R6, R10, R8 ;  /* 0x0000000a0608722b */ /* 0x000fd40000000008 */
[----:B------:R-:W-:-:S05]  /*1f30*/  FFMA R0, RZ, R39, R9 ;  /* 0x00000027ff007223 */ /* 0x000fca0000000009 */
[----:B------:R-:W-:-:S13]  /*1f40*/  FSETP.GT.AND P0, PT, |R0|, 1.469367938527859385e-39, PT ;  /* 0x001000000000780b */ /* 0x000fda0003f04200 */
[----:B------:R-:W-:Y:S05]  /*1f50*/  @P0 BRA P1, `(.L_x_26) ;  /* 0x00000000001c0947 */ /* 0x000fea0000800000 */
[----:B------:R-:W-:Y:S01]  /*1f60*/  IMAD.MOV.U32 R6, RZ, RZ, R38 ;  /* 0x000000ffff067224 */ /* 0x000fe200078e0026 */
[----:B------:R-:W-:Y:S01]  /*1f70*/  MOV R20, 0x1fb0 ;  /* 0x00001fb000147802 */ /* 0x000fe20000000f00 */
[----:B------:R-:W-:Y:S02]  /*1f80*/  IMAD.MOV.U32 R7, RZ, RZ, R39 ;  /* 0x000000ffff077224 */ /* 0x000fe400078e0027 */
[----:B------:R-:W-:-:S07]  /*1f90*/  IMAD.MOV.U32 R21, RZ, RZ, 0x0 ;  /* 0x00000000ff157424 */ /* 0x000fce00078e00ff */
[----:B------:R-:W-:Y:S05]  /*1fa0*/  CALL.REL.NOINC `($__internal_1_$__cuda_sm20_div_rn_f64_full) ;  /* 0x0000000c00f47944 */ /* 0x000fea0003c00000 */
[----:B------:R-:W-:Y:S01]  /*1fb0*/  MOV R8, R4 ;  /* 0x0000000400087202 */ /* 0x000fe20000000f00 */
[----:B------:R-:W-:-:S07]  /*1fc0*/  IMAD.MOV.U32 R9, RZ, RZ, R5 ;  /* 0x000000ffff097224 */ /* 0x000fce00078e0005 */
.L_x_26:
[----:B------:R-:W-:Y:S05]  /*1fd0*/  BSYNC.RECONVERGENT B6 ;  /* 0x0000000000067941 */ /* 0x000fea0003800200 */
.L_x_25:
[----:B------:R-:W0:Y:S01]  /*1fe0*/  LDCU UR4, c[0x0][0x2f8] ;  /* 0x00005f00ff0477ac */ /* 0x000e220008000800 */
[C---:B------:R-:W-:Y:S01]  /*1ff0*/  R2UR UR6, R68.reuse ;  /* 0x00000000440672ca */ /* 0x040fe200000e0000 */
[----:B------:R-:W-:Y:S01]  /*2000*/  IMAD.MOV.U32 R16, RZ, RZ, R28 ;  /* 0x000000ffff107224 */ /* 0x000fe200078e001c */
[C---:B------:R-:W-:Y:S01]  /*2010*/  R2UR UR7, R69.reuse ;  /* 0x00000000450772ca */ /* 0x040fe200000e0000 */
[----:B------:R-:W-:Y:S01]  /*2020*/  IMAD.MOV.U32 R3, RZ, RZ, R25 ;  /* 0x000000ffff037224 */ /* 0x000fe200078e0019 */
[C---:B------:R-:W-:Y:S01]  /*2030*/  R2UR UR8, R68.reuse ;  /* 0x00000000440872ca */ /* 0x040fe200000e0000 */
[----:B------:R-:W-:Y:S01]  /*2040*/  IMAD.MOV.U32 R6, RZ, RZ, R53 ;  /* 0x000000ffff067224 */ /* 0x000fe200078e0035 */
[C---:B------:R-:W-:Y:S01]  /*2050*/  R2UR UR9, R69.reuse ;  /* 0x00000000450972ca */ /* 0x040fe200000e0000 */
[----:B------:R-:W-:Y:S01]  /*2060*/  IMAD.MOV.U32 R7, RZ, RZ, R52 ;  /* 0x000000ffff077224 */ /* 0x000fe200078e0034 */
[----:B------:R-:W-:Y:S02]  /*2070*/  R2UR UR10, R68 ;  /* 0x00000000440a72ca */ /* 0x000fe400000e0000 */
[----:B------:R-:W-:-:S02]  /*2080*/  R2UR UR11, R69 ;  /* 0x00000000450b72ca */ /* 0x000fc400000e0000 */
[C---:B------:R-:W-:Y:S02]  /*2090*/  R2UR UR12, R68.reuse ;  /* 0x00000000440c72ca */ /* 0x040fe400000e0000 */
[----:B------:R-:W-:Y:S01]  /*20a0*/  R2UR UR13, R69 ;  /* 0x00000000450d72ca */ /* 0x000fe200000e0000 */
[----:B------:R1:W-:Y:S01]  /*20b0*/  STG.E.64 desc[UR6][R62.64], R16 ;  /* 0x000000103e007986 */ /* 0x0003e2000c101b06 */
[C---:B------:R-:W-:Y:S01]  /*20c0*/  R2UR UR16, R68.reuse ;  /* 0x00000000441072ca */ /* 0x040fe200000e0000 */
[----:B0-----:R-:W-:Y:S01]  /*20d0*/  VIADD R47, R47, -UR4 ;  /* 0x800000042f2f7c36 */ /* 0x001fe20008000000 */
[C---:B------:R-:W-:Y:S01]  /*20e0*/  R2UR UR17, R69.reuse ;  /* 0x00000000451172ca */ /* 0x040fe200000e0000 */
[----:B------:R1:W-:Y:S01]  /*20f0*/  STG.E.64 desc[UR8][R62.64+0x8], R18 ;  /* 0x000008123e007986 */ /* 0x0003e2000c101b08 */
[----:B------:R-:W-:Y:S01]  /*2100*/  R2UR UR14, R68 ;  /* 0x00000000440e72ca */ /* 0x000fe200000e0000 */
[----:B------:R-:W0:Y:S01]  /*2110*/  LDCU.64 UR4, c[0x4][0x48] ;  /* 0x01000900ff0477ac */ /* 0x000e220008000a00 */
[----:B------:R-:W-:Y:S01]  /*2120*/  R2UR UR15, R69 ;  /* 0x00000000450f72ca */ /* 0x000fe200000e0000 */
[----:B------:R1:W-:Y:S01]  /*2130*/  STL.64 [R47], R8 ;  /* 0x000000082f007387 */ /* 0x0003e20000100a00 */
[----:B------:R-:W-:-:S03]  /*2140*/  MOV R0, 0x0 ;  /* 0x0000000000007802 */ /* 0x000fc60000000f00 */
[----:B------:R1:W-:Y:S01]  /*2150*/  STG.E.64 desc[UR10][R62.64+0x10], R2 ;  /* 0x000010023e007986 */ /* 0x0003e2000c101b0a */
[----:B------:R1:W2:Y:S03]  /*2160*/  LDC.64 R10, c[0x4][R0] ;  /* 0x01000000000a7b82 */ /* 0x0002a60000000a00 */
[----:B------:R1:W-:Y:S04]  /*2170*/  STG.E.64 desc[UR12][R62.64+0x18], R22 ;  /* 0x000018163e007986 */ /* 0x0003e8000c101b0c */
[----:B------:R1:W-:Y:S04]  /*2180*/  STG.E.64 desc[UR16][R62.64+0x28], R60 ;  /* 0x0000283c3e007986 */ /* 0x0003e8000c101b10 */
[----:B------:R1:W-:Y:S01]  /*2190*/  STG.E desc[UR14][R62.64+0x20], R54 ;  /* 0x000020363e007986 */ /* 0x0003e2000c10190e */
[----:B0-----:R-:W-:-:S02]  /*21a0*/  IMAD.U32 R4, RZ, RZ, UR4 ;  /* 0x00000004ff047e24 */ /* 0x001fc4000f8e00ff */
[----:B------:R-:W-:Y:S01]  /*21b0*/  IMAD.U32 R5, RZ, RZ, UR5 ;  /* 0x00000005ff057e24 */ /* 0x000fe2000f8e00ff */
[----:B------:R1:W-:Y:S04]  /*21c0*/  STL.64 [R1], R36 ;  /* 0x0000002401007387 */ /* 0x0003e80000100a00 */
[----:B------:R1:W-:Y:S04]  /*21d0*/  STL.64 [R1+0x8], R38 ;  /* 0x0000082601007387 */ /* 0x0003e80000100a00 */
[----:B------:R1:W-:Y:S02]  /*21e0*/  STL.64 [R1+0x10], R8 ;  /* 0x0000100801007387 */ /* 0x0003e40000100a00 */
[----:B------:R-:W-:-:S07]  /*21f0*/  LEPC R20, `(.L_x_27) ;  /* 0x000000001014794e */ /* 0x000fce0000000000 */
[----:B-12---:R-:W-:Y:S05]  /*2200*/  CALL.ABS.NOINC R10 ;  /* 0x000000000a007343 */ /* 0x006fea0003c00000 */
.L_x_27:
[----:B------:R-:W-:Y:S05]  /*2210*/  BRA `(.L_x_28) ;  /* 0x0000000400f47947 */ /* 0x000fea0003800000 */
.L_x_1:
[----:B------:R-:W-:Y:S01]  /*2220*/  DADD R10, R36, 1 ;  /* 0x3ff00000240a7429 */ /* 0x000fe20000000000 */
[----:B------:R-:W-:Y:S01]  /*2230*/  IADD3 R4, P0, PT, R53, 0x18, RZ ;  /* 0x0000001835047810 */ /* 0x000fe20007f1e0ff */
[----:B------:R-:W-:Y:S01]  /*2240*/  IMAD.MOV.U32 R9, RZ, RZ, R63 ;  /* 0x000000ffff097224 */ /* 0x000fe200078e003f */
[----:B------:R-:W-:Y:S01]  /*2250*/  MOV R8, R62 ;  /* 0x0000003e00087202 */ /* 0x000fe20000000f00 */
[----:B------:R-:W-:Y:S01]  /*2260*/  IMAD.MOV.U32 R21, RZ, RZ, 0x0 ;  /* 0x00000000ff157424 */ /* 0x000fe200078e00ff */
[----:B------:R-:W-:Y:S01]  /*2270*/  MOV R20, 0x22b0 ;  /* 0x000022b000147802 */ /* 0x000fe20000000f00 */
[----:B------:R-:W-:Y:S01]  /*2280*/  IMAD.X R5, RZ, RZ, R52, P0 ;  /* 0x000000ffff057224 */ /* 0x000fe200000e0634 */
[----:B------:R0:W-:Y:S07]  /*2290*/  STL.64 [R2], R10 ;  /* 0x0000000a02007387 */ /* 0x0001ee0000100a00 */
[----:B0-----:R-:W-:Y:S05]  /*22a0*/  CALL.REL.NOINC `($_Z22initGibbsParams_kernelP12_modelParamsP9_dlConfigP17curandStateXORWOW$_Z8gamrnd_dPdP7double2P17curandStateXORWOW) ;  /* 0xffffffdc00b07944 */ /* 0x001fea0003c3ffff */
[C---:B------:R-:W-:Y:S01]  /*22b0*/  R2UR UR4, R68.reuse ;  /* 0x00000000440472ca */ /* 0x040fe200000e0000 */
[----:B------:R0:W5:Y:S01]  /*22c0*/  LDL.64 R26, [R1+0x18] ;  /* 0x00001800011a7983 */ /* 0x0001620000100a00 */
[C---:B------:R-:W-:Y:S02]  /*22d0*/  R2UR UR5, R69.reuse ;  /* 0x00000000450572ca */ /* 0x040fe400000e0000 */
[----:B------:R-:W-:Y:S02]  /*22e0*/  R2UR UR6, R68 ;  /* 0x00000000440672ca */ /* 0x000fe400000e0000 */
[----:B------:R-:W-:-:S09]  /*22f0*/  R2UR UR7, R69 ;  /* 0x00000000450772ca */ /* 0x000fd200000e0000 */
[----:B------:R-:W2:Y:S04]  /*2300*/  LDG.E.64 R10, desc[UR4][R62.64] ;  /* 0x000000043e0a7981 */ /* 0x000ea8000c1e1b00 */
[----:B------:R-:W3:Y:S01]  /*2310*/  LDG.E R5, desc[UR6][R62.64+0x14] ;  /* 0x000014063e057981 */ /* 0x000ee2000c1e1900 */
[----:B------:R-:W1:Y:S01]  /*2320*/  MUFU.RCP64H R7, R37 ;  /* 0x0000002500077308 */ /* 0x000e620000001800 */
[----:B------:R-:W-:-:S06]  /*2330*/  VIADD R6, R37, 0x300402 ;  /* 0x0030040225067836 */ /* 0x000fcc0000000000 */
[----:B-1----:R-:W-:-:S08]  /*2340*/  DFMA R8, -R36, R6, 1 ;  /* 0x3ff000002408742b */ /* 0x002fd00000000106 */
[----:B------:R-:W-:Y:S01]  /*2350*/  DFMA R8, R8, R8, R8 ;  /* 0x000000080808722b */ /* 0x000fe20000000008 */
[----:B------:R-:W-:-:S07]  /*2360*/  FSETP.GEU.AND P0, PT, |R6|, 5.8789094863358348022e-39, PT ;  /* 0x004004020600780b */ /* 0x000fce0003f0e200 */
[----:B------:R-:W-:Y:S01]  /*2370*/  DFMA R8, R6, R8, R6 ;  /* 0x000000080608722b */ /* 0x000fe20000000006 */
[----:B------:R-:W-:Y:S07]  /*2380*/  BSSY.RECONVERGENT B6, `(.L_x_29) ;  /* 0x0000018000067945 */ /* 0x000fee0003800200 */
[----:B------:R-:W-:-:S08]  /*2390*/  DFMA R24, -R36, R8, 1 ;  /* 0x3ff000002418742b */ /* 0x000fd00000000108 */
[----:B------:R-:W-:Y:S01]  /*23a0*/  DFMA R24, R8, R24, R8 ;  /* 0x000000180818722b */ /* 0x000fe20000000008 */
[----:B--2---:R-:W-:-:S04]  /*23b0*/  SHF.R.U32.HI R0, RZ, 0x2, R11 ;  /* 0x00000002ff007819 */ /* 0x004fc8000001160b */
[----:B------:R-:W-:Y:S01]  /*23c0*/  LOP3.LUT R0, R0, R11, RZ, 0x3c, !PT ;  /* 0x0000000b00007212 */ /* 0x000fe200078e3cff */
[----:B---3--:R-:W-:-:S04]  /*23d0*/  IMAD.SHL.U32 R3, R5, 0x10, RZ ;  /* 0x0000001005037824 */ /* 0x008fc800078e00ff */
[----:B------:R-:W-:-:S05]  /*23e0*/  IMAD.SHL.U32 R4, R0, 0x2, RZ ;  /* 0x0000000200047824 */ /* 0x000fca00078e00ff */
[----:B------:R-:W-:-:S04]  /*23f0*/  LOP3.LUT R3, R5, R3, R4, 0x96, !PT ;  /* 0x0000000305037212 */ /* 0x000fc800078e9604 */
[----:B------:R-:W-:-:S04]  /*2400*/  LOP3.LUT R3, R3, R0, RZ, 0x3c, !PT ;  /* 0x0000000003037212 */ /* 0x000fc800078e3cff */
[----:B------:R-:W-:Y:S01]  /*2410*/  IADD3 R3, PT, PT, R10, 0x587c5, R3 ;  /* 0x000587c50a037810 */ /* 0x000fe20007ffe003 */
[----:B------:R-:W-:-:S03]  /*2420*/  IMAD.MOV.U32 R0, RZ, RZ, 0x2f800000 ;  /* 0x2f800000ff007424 */ /* 0x000fc600078e00ff */
[----:B------:R-:W-:-:S05]  /*2430*/  I2FP.F32.U32 R3, R3 ;  /* 0x0000000300037245 */ /* 0x000fca0000201000 */
[----:B------:R-:W-:-:S04]  /*2440*/  FFMA R17, R3, R0, 1.1641532182693481445e-10 ;  /* 0x2f00000003117423 */ /* 0x000fc80000000000 */
[----:B------:R0:W1:Y:S01]  /*2450*/  F2F.F64.F32 R22, R17 ;  /* 0x0000001100167310 */ /* 0x0000620000201800 */
[----:B------:R-:W-:Y:S05]  /*2460*/  @P0 BRA `(.L_x_30) ;  /* 0x0000000000240947 */ /* 0x000fea0003800000 */
[----:B------:R-:W-:Y:S01]  /*2470*/  LOP3.LUT R6, R37, 0x7fffffff, RZ, 0xc0, !PT ;  /* 0x7fffffff25067812 */ /* 0x000fe200078ec0ff */
[----:B------:R-:W-:Y:S01]  /*2480*/  IMAD.MOV.U32 R4, RZ, RZ, R36 ;  /* 0x000000ffff047224 */ /* 0x000fe200078e0024 */
[----:B------:R-:W-:Y:S01]  /*2490*/  MOV R5, R37 ;  /* 0x0000002500057202 */ /* 0x000fe20000000f00 */
[----:B------:R-:W-:Y:S01]  /*24a0*/  IMAD.MOV.U32 R21, RZ, RZ, 0x0 ;  /* 0x00000000ff157424 */ /* 0x000fe200078e00ff */
[----:B------:R-:W-:Y:S01]  /*24b0*/  MOV R20, 0x24e0 ;  /* 0x000024e000147802 */ /* 0x000fe20000000f00 */
[----:B------:R-:W-:-:S07]  /*24c0*/  VIADD R6, R6, 0xfff00000 ;  /* 0xfff0000006067836 */ /* 0x000fce0000000000 */
[----:B01---5:R-:W-:Y:S05]  /*24d0*/  CALL.REL.NOINC `($__internal_0_$__cuda_sm20_dblrcp_rn_slowpath_v3) ;  /* 0x0000000400fc7944 */ /* 0x023fea0003c00000 */
[----:B------:R-:W-:Y:S02]  /*24e0*/  IMAD.MOV.U32 R24, RZ, RZ, R4 ;  /* 0x000000ffff187224 */ /* 0x000fe400078e0004 */
[----:B------:R-:W-:-:S07]  /*24f0*/  IMAD.MOV.U32 R25, RZ, RZ, R5 ;  /* 0x000000ffff197224 */ /* 0x000fce00078e0005 */
.L_x_30:
[----:B------:R-:W-:Y:S05]  /*2500*/  BSYNC.RECONVERGENT B6 ;  /* 0x0000000000067941 */ /* 0x000fea0003800200 */
.L_x_29:
[----:B------:R-:W-:Y:S01]  /*2510*/  SHF.R.U32.HI R0, RZ, 0x14, R25 ;  /* 0x00000014ff007819 */ /* 0x000fe20000011619 */
[----:B------:R-:W-:Y:S01]  /*2520*/  BSSY.RECONVERGENT B6, `(.L_x_31) ;  /* 0x0000022000067945 */ /* 0x000fe20003800200 */
[----:B------:R-:W-:Y:S02]  /*2530*/  FSETP.NEU.AND P1, PT, R17, RZ, PT ;  /* 0x000000ff1100720b */ /* 0x000fe40003f2d000 */
[----:B------:R-:W-:Y:S02]  /*2540*/  LOP3.LUT R0, R0, 0x7ff, RZ, 0xc0, !PT ;  /* 0x000007ff00007812 */ /* 0x000fe400078ec0ff */
[----:B------:R-:W-:-:S03]  /*2550*/  ISETP.GE.OR P2, PT, R25, RZ, P1 ;  /* 0x000000ff1900720c */ /* 0x000fc60000f46670 */
[----:B------:R-:W-:-:S05]  /*2560*/  VIADD R3, R0, 0xfffffc0c ;  /* 0xfffffc0c00037836 */ /* 0x000fca0000000000 */
[CC--:B------:R-:W-:Y:S01]  /*2570*/  SHF.L.U32 R0, R24.reuse, R3.reuse, RZ ;  /* 0x0000000318007219 */ /* 0x0c0fe200000006ff */
[----:B------:R-:W-:Y:S01]  /*2580*/  @!P1 IMAD.MOV.U32 R4, RZ, RZ, RZ ;  /* 0x000000ffff049224 */ /* 0x000fe200078e00ff */
[----:B------:R-:W-:Y:S02]  /*2590*/  SHF.L.U64.HI R3, R24, R3, R25 ;  /* 0x0000000318037219 */ /* 0x000fe40000010219 */
[----:B------:R-:W-:-:S04]  /*25a0*/  ISETP.NE.U32.AND P0, PT, R0, RZ, PT ;  /* 0x000000ff0000720c */ /* 0x000fc80003f05070 */
[----:B------:R-:W-:-:S04]  /*25b0*/  ISETP.NE.AND.EX P0, PT, R3, -0x80000000, PT, P0 ;  /* 0x800000000300780c */ /* 0x000fc80003f05300 */
[----:B------:R-:W-:-:S09]  /*25c0*/  PLOP3.LUT P3, PT, P0, PT, PT, 0x8, 0x80 ;  /* 0x000000000080781c */ /* 0x000fd2000076e170 */
[----:B------:R-:W-:-:S06]  /*25d0*/  @!P1 DSETP.NEU.AND P3, PT, |R24|, 0.5, !P0 ;  /* 0x3fe000001800942a */ /* 0x000fcc000476d200 */
[----:B-1----:R-:W-:Y:S02]  /*25e0*/  @!P1 SEL R5, R23, RZ, P3 ;  /* 0x000000ff17059207 */ /* 0x002fe40001800000 */
[----:B------:R-:W-:Y:S02]  /*25f0*/  P2R R18, PR, RZ, 0x8 ;  /* 0x00000008ff127803 */ /* 0x000fe40000000000 */
[----:B------:R-:W-:Y:S01]  /*2600*/  @!P2 LOP3.LUT R5, R5, 0x7ff00000, RZ, 0xfc, !PT ;  /* 0x7ff000000505a812 */ /* 0x000fe200078efcff */
[----:B------:R-:W-:Y:S06]  /*2610*/  @!P1 BRA `(.L_x_32) ;  /* 0x0000000000489947 */ /* 0x000fec0003800000 */
[----:B------:R-:W-:Y:S01]  /*2620*/  IMAD.MOV.U32 R4, RZ, RZ, R22 ;  /* 0x000000ffff047224 */ /* 0x000fe200078e0016 */
[----:B------:R-:W-:Y:S01]  /*2630*/  MOV R6, R24 ;  /* 0x0000001800067202 */ /* 0x000fe20000000f00 */
[----:B------:R-:W-:Y:S01]  /*2640*/  IMAD.MOV.U32 R5, RZ, RZ, R23 ;  /* 0x000000ffff057224 */ /* 0x000fe200078e0017 */
[----:B------:R-:W-:Y:S01]  /*2650*/  MOV R20, 0x2690 ;  /* 0x0000269000147802 */ /* 0x000fe20000000f00 */
[----:B------:R-:W-:Y:S02]  /*2660*/  IMAD.MOV.U32 R7, RZ, RZ, R25 ;  /* 0x000000ffff077224 */ /* 0x000fe400078e0019 */
[----:B------:R-:W-:-:S07]  /*2670*/  IMAD.MOV.U32 R21, RZ, RZ, 0x0 ;  /* 0x00000000ff157424 */ /* 0x000fce00078e00ff */
[----:B0----5:R-:W-:Y:S05]  /*2680*/  CALL.REL.NOINC `($_Z22initGibbsParams_kernelP12_modelParamsP9_dlConfigP17curandStateXORWOW$__internal_accurate_pow) ;  /* 0x0000001000f87944 */ /* 0x021fea0003c00000 */
[----:B------:R-:W0:Y:S01]  /*2690*/  FRND.F64.TRUNC R8, R24 ;  /* 0x0000001800087313 */ /* 0x000e22000030d800 */
[----:B------:R-:W-:Y:S01]  /*26a0*/  DADD R6, -RZ, -R4 ;  /* 0x00000000ff067229 */ /* 0x000fe20000000904 */
[----:B------:R-:W-:Y:S02]  /*26b0*/  ISETP.NE.AND P6, PT, R18, RZ, PT ;  /* 0x000000ff1200720c */ /* 0x000fe40003fc5270 */
[----:B------:R-:W-:-:S07]  /*26c0*/  ISETP.GE.AND P1, PT, R23, RZ, PT ;  /* 0x000000ff1700720c */ /* 0x000fce0003f26270 */
[-C--:B------:R-:W-:Y:S02]  /*26d0*/  FSEL R3, R6, R4.reuse, P6 ;  /* 0x0000000406037208 */ /* 0x080fe40003000000 */
[-C--:B------:R-:W-:Y:S01]  /*26e0*/  FSEL R0, R7, R5.reuse, P6 ;  /* 0x0000000507007208 */ /* 0x080fe20003000000 */
[----:B0-----:R-:W-:Y:S01]  /*26f0*/  DSETP.NEU.AND P0, PT, R24, R8, PT ;  /* 0x000000081800722a */ /* 0x001fe20003f0d000 */
[----:B------:R-:W-:Y:S02]  /*2700*/  FSEL R4, R3, R4, !P1 ;  /* 0x0000000403047208 */ /* 0x000fe40004800000 */
[----:B------:R-:W-:-:S11]  /*2710*/  FSEL R5, R0, R5, !P1 ;  /* 0x0000000500057208 */ /* 0x000fd60004800000 */
[----:B------:R-:W-:Y:S02]  /*2720*/  @P0 FSEL R4, R4, RZ, P1 ;  /* 0x000000ff04040208 */ /* 0x000fe40000800000 */
[----:B------:R-:W-:-:S07]  /*2730*/  @P0 FSEL R5, R5, -QNAN , P1 ;  /* 0xfff8000005050808 */ /* 0x000fce0000800000 */
.L_x_32:
[----:B------:R-:W-:Y:S05]  /*2740*/  BSYNC.RECONVERGENT B6 ;  /* 0x0000000000067941 */ /* 0x000fea0003800200 */
.L_x_31:
[----:B------:R-:W-:Y:S01]  /*2750*/  DADD R6, R22, R24 ;  /* 0x0000000016067229 */ /* 0x000fe20000000018 */
[----:B------:R-:W-:Y:S09]  /*2760*/  BSSY.RECONVERGENT B0, `(.L_x_33) ;  /* 0x000001d000007945 */ /* 0x000ff20003800200 */
[----:B------:R-:W-:-:S04]  /*2770*/  LOP3.LUT R6, R7, 0x7ff00000, RZ, 0xc0, !PT ;  /* 0x7ff0000007067812 */ /* 0x000fc800078ec0ff */
[----:B------:R-:W-:-:S13]  /*2780*/  ISETP.NE.AND P0, PT, R6, 0x7ff00000, PT ;  /* 0x7ff000000600780c */ /* 0x000fda0003f05270 */
[----:B------:R-:W-:Y:S05]  /*2790*/  @P0 BRA `(.L_x_34) ;  /* 0x0000000000640947 */ /* 0x000fea0003800000 */
[----:B------:R-:W-:-:S14]  /*27a0*/  DSETP.NAN.AND P0, PT, R24, R24, PT ;  /* 0x000000181800722a */ /* 0x000fdc0003f08000 */
[----:B------:R-:W-:Y:S01]  /*27b0*/  @P0 DADD R4, R22, R24 ;  /* 0x0000000016040229 */ /* 0x000fe20000000018 */
[----:B------:R-:W-:Y:S10]  /*27c0*/  @P0 BRA `(.L_x_34) ;  /* 0x0000000000580947 */ /* 0x000ff40003800000 */
[----:B------:R-:W-:-:S14]  /*27d0*/  DSETP.NEU.AND P0, PT, |R24|, +INF , PT ;  /* 0x7ff000001800742a */ /* 0x000fdc0003f0d200 */
[----:B------:R-:W-:Y:S05]  /*27e0*/  @P0 BRA `(.L_x_35) ;  /* 0x0000000000200947 */ /* 0x000fea0003800000 */
[----:B------:R-:W-:Y:S02]  /*27f0*/  ISETP.GE.AND P1, PT, R25, RZ, PT ;  /* 0x000000ff1900720c */ /* 0x000fe40003f26270 */
[----:B------:R-:W-:-:S04]  /*2800*/  FSETP.GT.AND P0, PT, R17, 1, PT ;  /* 0x3f8000001100780b */ /* 0x000fc80003f04000 */
[----:B------:R-:W-:Y:S02]  /*2810*/  SEL R4, RZ, 0x7ff00000, !P0 ;  /* 0x7ff00000ff047807 */ /* 0x000fe40004000000 */
[----:B------:R-:W-:-:S05]  /*2820*/  FSETP.NEU.AND P0, PT, R17, -1, PT ;  /* 0xbf8000001100780b */ /* 0x000fca0003f0d000 */
[----:B------:R-:W-:-:S04]  /*2830*/  @!P1 LOP3.LUT R4, R4, 0x7ff00000, RZ, 0x3c, !PT ;  /* 0x7ff0000004049812 */ /* 0x000fc800078e3cff */
[----:B------:R-:W-:Y:S01]  /*2840*/  SEL R5, R4, 0x3ff00000, P0 ;  /* 0x3ff0000004057807 */ /* 0x000fe20000000000 */
[----:B------:R-:W-:Y:S01]  /*2850*/  IMAD.MOV.U32 R4, RZ, RZ, RZ ;  /* 0x000000ffff047224 */ /* 0x000fe200078e00ff */
[----:B------:R-:W-:Y:S06]  /*2860*/  BRA `(.L_x_34) ;  /* 0x0000000000307947 */ /* 0x000fec0003800000 */
.L_x_35:
[----:B------:R-:W-:-:S13]  /*2870*/  FSETP.NEU.AND P0, PT, R17, +INF , PT ;  /* 0x7f8000001100780b */ /* 0x000fda0003f0d000 */
[----:B------:R-:W-:Y:S05]  /*2880*/  @P0 BRA `(.L_x_34) ;  /* 0x0000000000280947 */ /* 0x000fea0003800000 */
[C---:B------:R-:W-:Y:S01]  /*2890*/  ISETP.GE.AND P0, PT, R25.reuse, RZ, PT ;  /* 0x000000ff1900720c */ /* 0x040fe20003f06270 */
[----:B------:R-:W-:Y:S01]  /*28a0*/  IMAD.MOV.U32 R4, RZ, RZ, RZ ;  /* 0x000000ffff047224 */ /* 0x000fe200078e00ff */
[----:B------:R-:W-:Y:S02]  /*28b0*/  LOP3.LUT R0, R25, 0x7fffffff, RZ, 0xc0, !PT ;  /* 0x7fffffff19007812 */ /* 0x000fe400078ec0ff */
[----:B------:R-:W-:Y:S02]  /*28c0*/  SEL R5, RZ, 0x7ff00000, !P0 ;  /* 0x7ff00000ff057807 */ /* 0x000fe40004000000 */
[----:B------:R-:W-:Y:S02]  /*28d0*/  ISETP.GE.AND P1, PT, R23, RZ, PT ;  /* 0x000000ff1700720c */ /* 0x000fe40003f26270 */
[----:B------:R-:W-:Y:S01]  /*28e0*/  ISETP.NE.AND P0, PT, R0, 0x3fe00000, PT ;  /* 0x3fe000000000780c */ /* 0x000fe20003f05270 */
[----:B------:R-:W-:Y:S01]  /*28f0*/  VIADD R0, R5, 0x80000000 ;  /* 0x8000000005007836 */ /* 0x000fe20000000000 */
[----:B------:R-:W-:-:S04]  /*2900*/  ISETP.NE.AND P2, PT, R18, RZ, PT ;  /* 0x000000ff1200720c */ /* 0x000fc80003f45270 */
[----:B------:R-:W-:-:S05]  /*2910*/  SEL R0, R0, R5, P0 ;  /* 0x0000000500007207 */ /* 0x000fca0000000000 */
[----:B------:R-:W-:-:S07]  /*2920*/  @!P1 SEL R5, R0, R5, P2 ;  /* 0x0000000500059207 */ /* 0x000fce0001000000 */
.L_x_34:
[----:B------:R-:W-:Y:S05]  /*2930*/  BSYNC.RECONVERGENT B0 ;  /* 0x0000000000007941 */ /* 0x000fea0003800200 */
.L_x_33:
[----:B------:R-:W-:Y:S01]  /*2940*/  FSETP.NEU.AND P0, PT, R17, 1, PT ;  /* 0x3f8000001100780b */ /* 0x000fe20003f0d000 */
[----:B------:R-:W-:-:S03]  /*2950*/  DSETP.NEU.AND P1, PT, R24, RZ, PT ;  /* 0x000000ff1800722a */ /* 0x000fc60003f2d000 */
[----:B------:R-:W-:Y:S02]  /*2960*/  FSEL R4, R4, RZ, P0 ;  /* 0x000000ff04047208 */ /* 0x000fe40000000000 */
[----:B------:R-:W-:Y:S02]  /*2970*/  FSEL R5, R5, 1.875, P0 ;  /* 0x3ff0000005057808 */ /* 0x000fe40000000000 */
[----:B------:R-:W-:Y:S02]  /*2980*/  FSEL R4, R4, RZ, P1 ;  /* 0x000000ff04047208 */ /* 0x000fe40000800000 */
[----:B------:R-:W-:-:S06]  /*2990*/  FSEL R5, R5, 1.875, P1 ;  /* 0x3ff0000005057808 */ /* 0x000fcc0000800000 */
[----:B-----5:R-:W-:-:S07]  /*29a0*/  DMUL R26, R26, R4 ;  /* 0x000000041a1a7228 */ /* 0x020fce0000000000 */
[----:B------:R1:W-:Y:S04]  /*29b0*/  STL.64 [R16], R26 ;  /* 0x0000001a10007387 */ /* 0x0003e80000100a00 */
[----:B------:R-:W2:Y:S02]  /*29c0*/  LDL.64 R4, [R2] ;  /* 0x0000000002047983 */ /* 0x000ea40000100a00 */
[----:B--2---:R-:W-:-:S07]  /*29d0*/  DADD R4, R4, -1 ;  /* 0xbff0000004047429 */ /* 0x004fce0000000000 */
[----:B------:R1:W-:Y:S04]  /*29e0*/  STL.64 [R2], R4 ;  /* 0x0000000402007387 */ /* 0x0003e80000100a00 */
.L_x_28:
[----:B------:R-:W-:Y:S05]  /*29f0*/  BSYNC.RECONVERGENT B10 ;  /* 0x00000000000a7941 */ /* 0x000fea0003800200 */
.L_x_0:
[----:B------:R-:W2:Y:S01]  /*2a00*/  LDL R20, [R1+0x34] ;  /* 0x0000340001147983 */ /* 0x000ea20000100800 */
[----:B------:R3:W-:Y:S05]  /*2a10*/  BMOV.32 B6, R30 ;  /* 0x0000001e06007356 */ /* 0x0007ea0000000000 */
[----:B------:R-:W2:Y:S01]  /*2a20*/  LDL R21, [R1+0x38] ;  /* 0x0000380001157983 */ /* 0x000ea20000100800 */
[----:B------:R4:W-:Y:S05]  /*2a30*/  BMOV.32 B7, R31 ;  /* 0x0000001f07007356 */ /* 0x0009ea0000000000 */
[----:B------:R5:W-:Y:S05]  /*2a40*/  BMOV.32 B8, R44 ;  /* 0x0000002c08007356 */ /* 0x000bea0000000000 */
[----:B------:R5:W-:Y:S05]  /*2a50*/  BMOV.32 B9, R45 ;  /* 0x0000002d09007356 */ /* 0x000bea0000000000 */
[----:B------:R5:W-:Y:S05]  /*2a60*/  BMOV.32 B10, R46 ;  /* 0x0000002e0a007356 */ /* 0x000bea0000000000 */
[----:B-1----:R-:W2:Y:S04]  /*2a70*/  LDL R2, [R1+0x20] ;  /* 0x0000200001027983 */ /* 0x002ea80000100800 */
[----:B------:R-:W2:Y:S04]  /*2a80*/  LDL R16, [R1+0x24] ;  /* 0x0000240001107983 */ /* 0x000ea80000100800 */
[----:B0-----:R-:W2:Y:S04]  /*2a90*/  LDL R17, [R1+0x28] ;  /* 0x0000280001117983 */ /* 0x001ea80000100800 */
[----:B------:R-:W2:Y:S04]  /*2aa0*/  LDL R18, [R1+0x2c] ;  /* 0x00002c0001127983 */ /* 0x000ea80000100800 */
        /* <DEDUP_REMOVED lines=9> */
[----:B---3--:R-:W2:Y:S04]  /*2b40*/  LDL R30, [R1+0x5c] ;  /* 0x00005c00011e7983 */ /* 0x008ea80000100800 */
[----:B----4-:R-:W2:Y:S04]  /*2b50*/  LDL R31, [R1+0x60] ;  /* 0x00006000011f7983 */ /* 0x010ea80000100800 */
[----:B------:R-:W2:Y:S04]  /*2b60*/  LDL R36, [R1+0x64] ;  /* 0x0000640001247983 */ /* 0x000ea80000100800 */
[----:B------:R-:W2:Y:S04]  /*2b70*/  LDL R37, [R1+0x68] ;  /* 0x0000680001257983 */ /* 0x000ea80000100800 */
[----:B------:R-:W2:Y:S04]  /*2b80*/  LDL R38, [R1+0x6c] ;  /* 0x00006c0001267983 */ /* 0x000ea80000100800 */
[----:B------:R-:W2:Y:S04]  /*2b90*/  LDL R39, [R1+0x70] ;  /* 0x0000700001277983 */ /* 0x000ea80000100800 */
[----:B-----5:R-:W2:Y:S04]  /*2ba0*/  LDL R44, [R1+0x74] ;  /* 0x00007400012c7983 */ /* 0x020ea80000100800 */
        /* <DEDUP_REMOVED lines=15> */
[----:B------:R0:W2:Y:S02]  /*2ca0*/  LDL R77, [R1+0xb4] ;  /* 0x0000b400014d7983 */ /* 0x0000a40000100800 */
[----:B0-----:R-:W-:Y:S01]  /*2cb0*/  VIADD R1, R1, 0xb8 ;  /* 0x000000b801017836 */ /* 0x001fe20000000000 */
[----:B--2---:R-:W-:Y:S06]  /*2cc0*/  RET.REL.NODEC R20 `(_Z22initGibbsParams_kernelP12_modelParamsP9_dlConfigP17curandStateXORWOW) ;  /* 0xffffffd014cc7950 */ /* 0x004fec0003c3ffff */
        .weak           $__internal_0_$__cuda_sm20_dblrcp_rn_slowpath_v3
        .type           $__internal_0_$__cuda_sm20_dblrcp_rn_slowpath_v3,@function
        .size           $__internal_0_$__cuda_sm20_dblrcp_rn_slowpath_v3,($__internal_1_$__cuda_sm20_div_rn_f64_full - $__internal_0_$__cuda_sm20_dblrcp_rn_slowpath_v3)
$__internal_0_$__cuda_sm20_dblrcp_rn_slowpath_v3:
[----:B------:R-:W-:Y:S02]  /*2cd0*/  VIADD R1, R1, 0xfffffff8 ;  /* 0xfffffff801017836 */ /* 0x000fe40000000000 */
[----:B------:R-:W-:-:S03]  /*2ce0*/  IMAD.MOV.U32 R3, RZ, RZ, R5 ;  /* 0x000000ffff037224 */ /* 0x000fc600078e0005 */
[----:B------:R0:W-:Y:S02]  /*2cf0*/  STL [R1], R2 ;  /* 0x0000000201007387 */ /* 0x0001e40000100800 */
[----:B0-----:R-:W-:-:S06]  /*2d00*/  MOV R2, R4 ;  /* 0x0000000400027202 */ /* 0x001fcc0000000f00 */
[----:B------:R-:W-:Y:S01]  /*2d10*/  DSETP.GTU.AND P0, PT, |R2|, +INF , PT ;  /* 0x7ff000000200742a */ /* 0x000fe20003f0c200 */
[----:B------:R-:W-:-:S13]  /*2d20*/  BSSY.RECONVERGENT B0, `(.L_x_36) ;  /* 0x0000022000007945 */ /* 0x000fda0003800200 */
[----:B------:R-:W-:Y:S05]  /*2d30*/  @P0 BRA `(.L_x_37) ;  /* 0x0000000000780947 */ /* 0x000fea0003800000 */
[----:B------:R-:W-:-:S05]  /*2d40*/  LOP3.LUT R8, R3, 0x7fffffff, RZ, 0xc0, !PT ;  /* 0x7fffffff03087812 */ /* 0x000fca00078ec0ff */
[----:B------:R-:W-:-:S05]  /*2d50*/  VIADD R0, R8, 0xffffffff ;  /* 0xffffffff08007836 */ /* 0x000fca0000000000 */
[----:B------:R-:W-:-:S13]  /*2d60*/  ISETP.GE.U32.AND P0, PT, R0, 0x7fefffff, PT ;  /* 0x7fefffff0000780c */ /* 0x000fda0003f06070 */
[----:B------:R-:W-:Y:S01]  /*2d70*/  @P0 LOP3.LUT R5, R3, 0x7ff00000, RZ, 0x3c, !PT ;  /* 0x7ff0000003050812 */ /* 0x000fe200078e3cff */
[----:B------:R-:W-:Y:S01]  /*2d80*/  @P0 IMAD.MOV.U32 R4, RZ, RZ, RZ ;  /* 0x000000ffff040224 */ /* 0x000fe200078e00ff */
[----:B------:R-:W-:Y:S06]  /*2d90*/  @P0 BRA `(.L_x_38) ;  /* 0x0000000000680947 */ /* 0x000fec0003800000 */
[----:B------:R-:W-:-:S13]  /*2da0*/  ISETP.GE.U32.AND P0, PT, R8, 0x1000001, PT ;  /* 0x010000010800780c */ /* 0x000fda0003f06070 */
[----:B------:R-:W-:Y:S05]  /*2db0*/  @!P0 BRA `(.L_x_39) ;  /* 0x0000000000348947 */ /* 0x000fea0003800000 */
[----:B------:R-:W-:Y:S02]  /*2dc0*/  VIADD R9, R3, 0xc0200000 ;  /* 0xc020000003097836 */ /* 0x000fe40000000000 */
[----:B------:R-:W-:Y:S02]  /*2dd0*/  IMAD.MOV.U32 R8, RZ, RZ, R2 ;  /* 0x000000ffff087224 */ /* 0x000fe400078e0002 */
[----:B------:R-:W0:Y:S04]  /*2de0*/  MUFU.RCP64H R7, R9 ;  /* 0x0000000900077308 */ /* 0x000e280000001800 */
[----:B0-----:R-:W-:-:S08]  /*2df0*/  DFMA R4, -R8, R6, 1 ;  /* 0x3ff000000804742b */ /* 0x001fd00000000106 */
[----:B------:R-:W-:-:S08]  /*2e00*/  DFMA R4, R4, R4, R4 ;  /* 0x000000040404722b */ /* 0x000fd00000000004 */
[----:B------:R-:W-:-:S08]  /*2e10*/  DFMA R4, R6, R4, R6 ;  /* 0x000000040604722b */ /* 0x000fd00000000006 */
[----:B------:R-:W-:-:S08]  /*2e20*/  DFMA R6, -R8, R4, 1 ;  /* 0x3ff000000806742b */ /* 0x000fd00000000104 */
[----:B------:R-:W-:-:S08]  /*2e30*/  DFMA R6, R4, R6, R4 ;  /* 0x000000060406722b */ /* 0x000fd00000000004 */
[----:B------:R-:W-:-:S08]  /*2e40*/  DMUL R6, R6, 2.2250738585072013831e-308 ;  /* 0x0010000006067828 */ /* 0x000fd00000000000 */
[----:B------:R-:W-:-:S08]  /*2e50*/  DFMA R2, -R2, R6, 1 ;  /* 0x3ff000000202742b */ /* 0x000fd00000000106 */
[----:B------:R-:W-:-:S08]  /*2e60*/  DFMA R2, R2, R2, R2 ;  /* 0x000000020202722b */ /* 0x000fd00000000002 */
[----:B------:R-:W-:Y:S01]  /*2e70*/  DFMA R4, R6, R2, R6 ;  /* 0x000000020604722b */ /* 0x000fe20000000006 */
[----:B------:R-:W-:Y:S10]  /*2e80*/  BRA `(.L_x_38) ;  /* 0x00000000002c7947 */ /* 0x000ff40003800000 */
.L_x_39:
[----:B------:R-:W-:-:S06]  /*2e90*/  DMUL R2, R2, 8.11296384146066816958e+31 ;  /* 0x4690000002027828 */ /* 0x000fcc0000000000 */
[----:B------:R-:W0:Y:S02]  /*2ea0*/  MUFU.RCP64H R7, R3 ;  /* 0x0000000300077308 */ /* 0x000e240000001800 */
[----:B0-----:R-:W-:-:S08]  /*2eb0*/  DFMA R4, -R2, R6, 1 ;  /* 0x3ff000000204742b */ /* 0x001fd00000000106 */
[----:B------:R-:W-:-:S08]  /*2ec0*/  DFMA R4, R4, R4, R4 ;  /* 0x000000040404722b */ /* 0x000fd00000000004 */
[----:B------:R-:W-:-:S08]  /*2ed0*/  DFMA R4, R6, R4, R6 ;  /* 0x000000040604722b */ /* 0x000fd00000000006 */
[----:B------:R-:W-:-:S08]  /*2ee0*/  DFMA R6, -R2, R4, 1 ;  /* 0x3ff000000206742b */ /* 0x000fd00000000104 */
[----:B------:R-:W-:-:S08]  /*2ef0*/  DFMA R4, R4, R6, R4 ;  /* 0x000000060404722b */ /* 0x000fd00000000004 */
[----:B------:R-:W-:Y:S01]  /*2f00*/  DMUL R4, R4, 8.11296384146066816958e+31 ;  /* 0x4690000004047828 */ /* 0x000fe20000000000 */
[----:B------:R-:W-:Y:S10]  /*2f10*/  BRA `(.L_x_38) ;  /* 0x0000000000087947 */ /* 0x000ff40003800000 */
.L_x_37:
[----:B------:R-:W-:Y:S01]  /*2f20*/  LOP3.LUT R5, R3, 0x80000, RZ, 0xfc, !PT ;  /* 0x0008000003057812 */ /* 0x000fe200078efcff */
[----:B------:R-:W-:-:S07]  /*2f30*/  IMAD.MOV.U32 R4, RZ, RZ, R2 ;  /* 0x000000ffff047224 */ /* 0x000fce00078e0002 */
.L_x_38:
[----:B------:R-:W-:Y:S05]  /*2f40*/  BSYNC.RECONVERGENT B0 ;  /* 0x0000000000007941 */ /* 0x000fea0003800200 */
.L_x_36:
[----:B------:R0:W2:Y:S02]  /*2f50*/  LDL R2, [R1] ;  /* 0x0000000001027983 */ /* 0x0000a40000100800 */
[----:B0-----:R-:W-:Y:S01]  /*2f60*/  VIADD R1, R1, 0x8 ;  /* 0x0000000801017836 */ /* 0x001fe20000000000 */
[----:B--2---:R-:W-:Y:S06]  /*2f70*/  RET.REL.NODEC R20 `(_Z22initGibbsParams_kernelP12_modelParamsP9_dlConfigP17curandStateXORWOW) ;  /* 0xffffffd014207950 */ /* 0x004fec0003c3ffff */
        .weak           $__internal_1_$__cuda_sm20_div_rn_f64_full
        .type           $__internal_1_$__cuda_sm20_div_rn_f64_full,@function
        .size           $__internal_1_$__cuda_sm20_div_rn_f64_full,($__internal_2_$__cuda_sm20_dsqrt_rn_f64_mediumpath_v1 - $__internal_1_$__cuda_sm20_div_rn_f64_full)
$__internal_1_$__cuda_sm20_div_rn_f64_full:
[----:B------:R-:W-:Y:S02]  /*2f80*/  VIADD R1, R1, 0xffffffe0 ;  /* 0xffffffe001017836 */ /* 0x000fe40000000000 */
[----:B------:R-:W-:-:S03]  /*2f90*/  IMAD.MOV.U32 R3, RZ, RZ, R5 ;  /* 0x000000ffff037224 */ /* 0x000fc600078e0005 */
[----:B------:R-:W-:Y:S04]  /*2fa0*/  STL [R1+0x18], R23 ;  /* 0x0000181701007387 */ /* 0x000fe80000100800 */
[----:B------:R-:W-:Y:S04]  /*2fb0*/  STL [R1+0x14], R22 ;  /* 0x0000141601007387 */ /* 0x000fe80000100800 */
[----:B------:R-:W-:Y:S04]  /*2fc0*/  STL [R1+0x10], R19 ;  /* 0x0000101301007387 */ /* 0x000fe80000100800 */
[----:B------:R-:W-:Y:S04]  /*2fd0*/  STL [R1+0xc], R18 ;  /* 0x00000c1201007387 */ /* 0x000fe80000100800 */
[----:B------:R-:W-:Y:S04]  /*2fe0*/  STL [R1+0x8], R17 ;  /* 0x0000081101007387 */ /* 0x000fe80000100800 */
[----:B------:R-:W-:Y:S04]  /*2ff0*/  STL [R1+0x4], R16 ;  /* 0x0000041001007387 */ /* 0x000fe80000100800 */
[----:B------:R0:W-:Y:S02]  /*3000*/  STL [R1], R2 ;  /* 0x0000000201007387 */ /* 0x0001e40000100800 */
[----:B0-----:R-:W-:-:S02]  /*3010*/  MOV R2, R4 ;  /* 0x0000000400027202 */ /* 0x001fc40000000f00 */
[C---:B------:R-:W-:Y:S01]  /*3020*/  FSETP.GEU.AND P0, PT, |R7|.reuse, 1.469367938527859385e-39, PT ;  /* 0x001000000700780b */ /* 0x040fe20003f0e200 */
[----:B------:R-:W-:Y:S01]  /*3030*/  IMAD.MOV.U32 R4, RZ, RZ, 0x1 ;  /* 0x00000001ff047424 */ /* 0x000fe200078e00ff */
[----:B------:R-:W-:Y:S01]  /*3040*/  LOP3.LUT R8, R7, 0x800fffff, RZ, 0xc0, !PT ;  /* 0x800fffff07087812 */ /* 0x000fe200078ec0ff */
[----:B------:R-:W-:Y:S01]  /*3050*/  IMAD.MOV.U32 R16, RZ, RZ, 0x1ca00000 ;  /* 0x1ca00000ff107424 */ /* 0x000fe200078e00ff */
[----:B------:R-:W-:Y:S01]  /*3060*/  FSETP.GEU.AND P2, PT, |R3|, 1.469367938527859385e-39, PT ;  /* 0x001000000300780b */ /* 0x000fe20003f4e200 */
[----:B------:R-:W-:Y:S01]  /*3070*/  BSSY.RECONVERGENT B0, `(.L_x_40) ;  /* 0x000004f000007945 */ /* 0x000fe20003800200 */
[----:B------:R-:W-:Y:S01]  /*3080*/  LOP3.LUT R9, R8, 0x3ff00000, RZ, 0xfc, !PT ;  /* 0x3ff0000008097812 */ /* 0x000fe200078efcff */
[----:B------:R-:W-:Y:S01]  /*3090*/  IMAD.MOV.U32 R8, RZ, RZ, R6 ;  /* 0x000000ffff087224 */ /* 0x000fe200078e0006 */
[----:B------:R-:W-:Y:S02]  /*30a0*/  LOP3.LUT R18, R7, 0x7ff00000, RZ, 0xc0, !PT ;  /* 0x7ff0000007127812 */ /* 0x000fe400078ec0ff */
[----:B------:R-:W-:-:S03]  /*30b0*/  LOP3.LUT R19, R3, 0x7ff00000, RZ, 0xc0, !PT ;  /* 0x7ff0000003137812 */ /* 0x000fc600078ec0ff */
[----:B------:R-:W-:Y:S01]  /*30c0*/  @!P0 DMUL R8, R6, 8.98846567431157953865e+307 ;  /* 0x7fe0000006088828 */ /* 0x000fe20000000000 */
[----:B------:R-:W-:Y:S01]  /*30d0*/  ISETP.GE.U32.AND P1, PT, R19, R18, PT ;  /* 0x000000121300720c */ /* 0x000fe20003f26070 */
[----:B------:R-:W-:Y:S02]  /*30e0*/  IMAD.MOV.U32 R17, RZ, RZ, R19 ;  /* 0x000000ffff117224 */ /* 0x000fe400078e0013 */
[----:B------:R-:W-:Y:S02]  /*30f0*/  IMAD.MOV.U32 R0, RZ, RZ, R18 ;  /* 0x000000ffff007224 */ /* 0x000fe400078e0012 */
[----:B------:R-:W0:Y:S04]  /*3100*/  MUFU.RCP64H R5, R9 ;  /* 0x0000000900057308 */ /* 0x000e280000001800 */
[----:B------:R-:W-:-:S04]  /*3110*/  @!P0 LOP3.LUT R0, R9, 0x7ff00000, RZ, 0xc0, !PT ;  /* 0x7ff0000009008812 */ /* 0x000fc800078ec0ff */
[----:B------:R-:W-:Y:S01]  /*3120*/  IADD3 R23, PT, PT, R0, -0x1, RZ ;  /* 0xffffffff00177810 */ /* 0x000fe20007ffe0ff */
[----:B0-----:R-:W-:-:S08]  /*3130*/  DFMA R10, R4, -R8, 1 ;  /* 0x3ff00000040a742b */ /* 0x001fd00000000808 */
[----:B------:R-:W-:-:S08]  /*3140*/  DFMA R10, R10, R10, R10 ;  /* 0x0000000a0a0a722b */ /* 0x000fd0000000000a */
[----:B------:R-:W-:Y:S01]  /*3150*/  DFMA R12, R4, R10, R4 ;  /* 0x0000000a040c722b */ /* 0x000fe20000000004 */
[----:B------:R-:W-:Y:S01]  /*3160*/  SEL R11, R16, 0x63400000, !P1 ;  /* 0x63400000100b7807 */ /* 0x000fe20004800000 */
[----:B------:R-:W-:-:S03]  /*3170*/  IMAD.MOV.U32 R10, RZ, RZ, R2 ;  /* 0x000000ffff0a7224 */ /* 0x000fc600078e0002 */
[C-C-:B------:R-:W-:Y:S02]  /*3180*/  @!P2 LOP3.LUT R4, R11.reuse, 0x80000000, R3.reuse, 0xf8, !PT ;  /* 0x800000000b04a812 */ /* 0x140fe400078ef803 */
[----:B------:R-:W-:Y:S01]  /*3190*/  LOP3.LUT R11, R11, 0x800fffff, R3, 0xf8, !PT ;  /* 0x800fffff0b0b7812 */ /* 0x000fe200078ef803 */
[----:B------:R-:W-:Y:S01]  /*31a0*/  DFMA R14, R12, -R8, 1 ;  /* 0x3ff000000c0e742b */ /* 0x000fe20000000808 */
[----:B------:R-:W-:Y:S01]  /*31b0*/  @!P2 LOP3.LUT R5, R4, 0x100000, RZ, 0xfc, !PT ;  /* 0x001000000405a812 */ /* 0x000fe200078efcff */
[----:B------:R-:W-:-:S06]  /*31c0*/  @!P2 IMAD.MOV.U32 R4, RZ, RZ, RZ ;  /* 0x000000ffff04a224 */ /* 0x000fcc00078e00ff */
[----:B------:R-:W-:Y:S02]  /*31d0*/  @!P2 DFMA R10, R10, 2, -R4 ;  /* 0x400000000a0aa82b */ /* 0x000fe40000000804 */
[----:B------:R-:W-:-:S08]  /*31e0*/  DFMA R14, R12, R14, R12 ;  /* 0x0000000e0c0e722b */ /* 0x000fd0000000000c */
[----:B------:R-:W-:Y:S01]  /*31f0*/  @!P2 LOP3.LUT R17, R11, 0x7ff00000, RZ, 0xc0, !PT ;  /* 0x7ff000000b11a812 */ /* 0x000fe200078ec0ff */
[----:B------:R-:W-:-:S04]  /*3200*/  DMUL R4, R14, R10 ;  /* 0x0000000a0e047228 */ /* 0x000fc80000000000 */
[----:B------:R-:W-:-:S04]  /*3210*/  VIADD R22, R17, 0xffffffff ;  /* 0xffffffff11167836 */ /* 0x000fc80000000000 */
[----:B------:R-:W-:Y:S01]  /*3220*/  DFMA R12, R4, -R8, R10 ;  /* 0x80000008040c722b */ /* 0x000fe2000000000a */
[----:B------:R-:W-:-:S04]  /*3230*/  ISETP.GT.U32.AND P0, PT, R22, 0x7feffffe, PT ;  /* 0x7feffffe1600780c */ /* 0x000fc80003f04070 */
[----:B------:R-:W-:-:S03]  /*3240*/  ISETP.GT.U32.OR P0, PT, R23, 0x7feffffe, P0 ;  /* 0x7feffffe1700780c */ /* 0x000fc60000704470 */
[----:B------:R-:W-:-:S10]  /*3250*/  DFMA R12, R14, R12, R4 ;  /* 0x0000000c0e0c722b */ /* 0x000fd40000000004 */
[----:B------:R-:W-:Y:S05]  /*3260*/  @P0 BRA `(.L_x_41) ;  /* 0x0000000000680947 */ /* 0x000fea0003800000 */
[CC--:B------:R-:W-:Y:S01]  /*3270*/  VIADDMNMX R0, R19.reuse, -R18.reuse, 0xb9600000, !PT ;  /* 0xb960000013007446 */ /* 0x0c0fe20007800912 */
[----:B------:R-:W-:Y:S01]  /*3280*/  IMAD.MOV.U32 R2, RZ, RZ, RZ ;  /* 0x000000ffff027224 */ /* 0x000fe200078e00ff */
[----:B------:R-:W-:Y:S02]  /*3290*/  ISETP.GE.U32.AND P0, PT, R19, R18, PT ;  /* 0x000000121300720c */ /* 0x000fe40003f06070 */
[----:B------:R-:W-:Y:S02]  /*32a0*/  VIMNMX R0, PT, PT, R0, 0x46a00000, PT ;  /* 0x46a0000000007848 */ /* 0x000fe40003fe0100 */
[----:B------:R-:W-:-:S05]  /*32b0*/  SEL R3, R16, 0x63400000, !P0 ;  /* 0x6340000010037807 */ /* 0x000fca0004000000 */
[----:B------:R-:W-:-:S04]  /*32c0*/  IMAD.IADD R0, R0, 0x1, -R3 ;  /* 0x0000000100007824 */ /* 0x000fc800078e0a03 */
[----:B------:R-:W-:-:S06]  /*32d0*/  VIADD R3, R0, 0x7fe00000 ;  /* 0x7fe0000000037836 */ /* 0x000fcc0000000000 */
[----:B------:R-:W-:-:S10]  /*32e0*/  DMUL R4, R12, R2 ;  /* 0x000000020c047228 */ /* 0x000fd40000000000 */
[----:B------:R-:W-:-:S13]  /*32f0*/  FSETP.GTU.AND P0, PT, |R5|, 1.469367938527859385e-39, PT ;  /* 0x001000000500780b */ /* 0x000fda0003f0c200 */
[----:B------:R-:W-:Y:S05]  /*3300*/  @P0 BRA `(.L_x_42) ;  /* 0x0000000000940947 */ /* 0x000fea0003800000 */
[----:B------:R-:W-:Y:S01]  /*3310*/  DFMA R8, R12, -R8, R10 ;  /* 0x800000080c08722b */ /* 0x000fe2000000000a */
[----:B------:R-:W-:-:S09]  /*3320*/  IMAD.MOV.U32 R2, RZ, RZ, RZ ;  /* 0x000000ffff027224 */ /* 0x000fd200078e00ff */
[C---:B------:R-:W-:Y:S02]  /*3330*/  FSETP.NEU.AND P0, PT, R9.reuse, RZ, PT ;  /* 0x000000ff0900720b */ /* 0x040fe40003f0d000 */
[----:B------:R-:W-:-:S04]  /*3340*/  LOP3.LUT R11, R9, 0x80000000, R7, 0x48, !PT ;  /* 0x80000000090b7812 */ /* 0x000fc800078e4807 */
[----:B------:R-:W-:-:S07]  /*3350*/  LOP3.LUT R3, R11, R3, RZ, 0xfc, !PT ;  /* 0x000000030b037212 */ /* 0x000fce00078efcff */
[----:B------:R-:W-:Y:S05]  /*3360*/  @!P0 BRA `(.L_x_42) ;  /* 0x00000000007c8947 */ /* 0x000fea0003800000 */
[----:B------:R-:W-:Y:S01]  /*3370*/  IMAD.MOV R7, RZ, RZ, -R0 ;  /* 0x000000ffff077224 */ /* 0x000fe200078e0a00 */
[----:B------:R-:W-:Y:S01]  /*3380*/  DMUL.RP R2, R12, R2 ;  /* 0x000000020c027228 */ /* 0x000fe20000008000 */
[----:B------:R-:W-:-:S06]  /*3390*/  IMAD.MOV.U32 R6, RZ, RZ, RZ ;  /* 0x000000ffff067224 */ /* 0x000fcc00078e00ff */
[----:B------:R-:W-:-:S03]  /*33a0*/  DFMA R6, R4, -R6, R12 ;  /* 0x800000060406722b */ /* 0x000fc6000000000c */
[----:B------:R-:W-:-:S03]  /*33b0*/  LOP3.LUT R11, R3, R11, RZ, 0x3c, !PT ;  /* 0x0000000b030b7212 */ /* 0x000fc600078e3cff */
[----:B------:R-:W-:-:S04]  /*33c0*/  IADD3 R6, PT, PT, -R0, -0x43300000, RZ ;  /* 0xbcd0000000067810 */ /* 0x000fc80007ffe1ff */
[----:B------:R-:W-:-:S04]  /*33d0*/  FSETP.NEU.AND P0, PT, |R7|, R6, PT ;  /* 0x000000060700720b */ /* 0x000fc80003f0d200 */
[----:B------:R-:W-:Y:S02]  /*33e0*/  FSEL R4, R2, R4, !P0 ;  /* 0x0000000402047208 */ /* 0x000fe40004000000 */
[----:B------:R-:W-:Y:S01]  /*33f0*/  FSEL R5, R11, R5, !P0 ;  /* 0x000000050b057208 */ /* 0x000fe20004000000 */
[----:B------:R-:W-:Y:S06]  /*3400*/  BRA `(.L_x_42) ;  /* 0x0000000000547947 */ /* 0x000fec0003800000 */
.L_x_41:
[----:B------:R-:W-:-:S14]  /*3410*/  DSETP.NAN.AND P0, PT, R2, R2, PT ;  /* 0x000000020200722a */ /* 0x000fdc0003f08000 */
[----:B------:R-:W-:Y:S05]  /*3420*/  @P0 BRA `(.L_x_43) ;  /* 0x0000000000440947 */ /* 0x000fea0003800000 */
[----:B------:R-:W-:-:S14]  /*3430*/  DSETP.NAN.AND P0, PT, R6, R6, PT ;  /* 0x000000060600722a */ /* 0x000fdc0003f08000 */
[----:B------:R-:W-:Y:S05]  /*3440*/  @P0 BRA `(.L_x_44) ;  /* 0x0000000000300947 */ /* 0x000fea0003800000 */
[----:B------:R-:W-:Y:S01]  /*3450*/  ISETP.NE.AND P0, PT, R17, R0, PT ;  /* 0x000000001100720c */ /* 0x000fe20003f05270 */
[----:B------:R-:W-:Y:S02]  /*3460*/  IMAD.MOV.U32 R4, RZ, RZ, 0x0 ;  /* 0x00000000ff047424 */ /* 0x000fe400078e00ff */
[----:B------:R-:W-:-:S10]  /*3470*/  IMAD.MOV.U32 R5, RZ, RZ, -0x80000 ;  /* 0xfff80000ff057424 */ /* 0x000fd400078e00ff */
[----:B------:R-:W-:Y:S05]  /*3480*/  @!P0 BRA `(.L_x_42) ;  /* 0x0000000000348947 */ /* 0x000fea0003800000 */
[----:B------:R-:W-:Y:S02]  /*3490*/  ISETP.NE.AND P0, PT, R17, 0x7ff00000, PT ;  /* 0x7ff000001100780c */ /* 0x000fe40003f05270 */
[----:B------:R-:W-:Y:S02]  /*34a0*/  LOP3.LUT R5, R3, 0x80000000, R7, 0x48, !PT ;  /* 0x8000000003057812 */ /* 0x000fe400078e4807 */
[----:B------:R-:W-:-:S13]  /*34b0*/  ISETP.EQ.OR P0, PT, R0, RZ, !P0 ;  /* 0x000000ff0000720c */ /* 0x000fda0004702670 */
[----:B------:R-:W-:Y:S02]  /*34c0*/  @P0 LOP3.LUT R0, R5, 0x7ff00000, RZ, 0xfc, !PT ;  /* 0x7ff0000005000812 */ /* 0x000fe400078efcff */
[----:B------:R-:W-:Y:S01]  /*34d0*/  @!P0 MOV R4, RZ ;  /* 0x000000ff00048202 */ /* 0x000fe20000000f00 */
[----:B------:R-:W-:Y:S02]  /*34e0*/  @P0 IMAD.MOV.U32 R4, RZ, RZ, RZ ;  /* 0x000000ffff040224 */ /* 0x000fe400078e00ff */
[----:B------:R-:W-:Y:S01]  /*34f0*/  @P0 IMAD.MOV.U32 R5, RZ, RZ, R0 ;  /* 0x000000ffff050224 */ /* 0x000fe200078e0000 */
[----:B------:R-:W-:Y:S06]  /*3500*/  BRA `(.L_x_42) ;  /* 0x0000000000147947 */ /* 0x000fec0003800000 */
.L_x_44:
[----:B------:R-:W-:Y:S01]  /*3510*/  LOP3.LUT R5, R7, 0x80000, RZ, 0xfc, !PT ;  /* 0x0008000007057812 */ /* 0x000fe200078efcff */
[----:B------:R-:W-:Y:S01]  /*3520*/  IMAD.MOV.U32 R4, RZ, RZ, R6 ;  /* 0x000000ffff047224 */ /* 0x000fe200078e0006 */
[----:B------:R-:W-:Y:S06]  /*3530*/  BRA `(.L_x_42) ;  /* 0x0000000000087947 */ /* 0x000fec0003800000 */
.L_x_43:
[----:B------:R-:W-:Y:S01]  /*3540*/  LOP3.LUT R5, R3, 0x80000, RZ, 0xfc, !PT ;  /* 0x0008000003057812 */ /* 0x000fe200078efcff */
[----:B------:R-:W-:-:S07]  /*3550*/  IMAD.MOV.U32 R4, RZ, RZ, R2 ;  /* 0x000000ffff047224 */ /* 0x000fce00078e0002 */
.L_x_42:
[----:B------:R-:W-:Y:S05]  /*3560*/  BSYNC.RECONVERGENT B0 ;  /* 0x0000000000007941 */ /* 0x000fea0003800200 */
.L_x_40:
[----:B------:R-:W2:Y:S04]  /*3570*/  LDL R2, [R1] ;  /* 0x0000000001027983 */ /* 0x000ea80000100800 */
        /* <DEDUP_REMOVED lines=8> */
        .weak           $__internal_2_$__cuda_sm20_dsqrt_rn_f64_mediumpath_v1
        .type           $__internal_2_$__cuda_sm20_dsqrt_rn_f64_mediumpath_v1,@function
        .size           $__internal_2_$__cuda_sm20_dsqrt_rn_f64_mediumpath_v1,($__internal_3_$__cuda_sm20_sqrt_rn_f32_slowpath - $__internal_2_$__cuda_sm20_dsqrt_rn_f64_mediumpath_v1)
$__internal_2_$__cuda_sm20_dsqrt_rn_f64_mediumpath_v1:
[----:B------:R-:W-:Y:S02]  /*3600*/  VIADD R1, R1, 0xfffffff8 ;  /* 0xfffffff801017836 */ /* 0x000fe40000000000 */
[----:B------:R-:W-:-:S03]  /*3610*/  IMAD.MOV.U32 R3, RZ, RZ, R5 ;  /* 0x000000ffff037224 */ /* 0x000fc600078e0005 */
[----:B------:R0:W-:Y:S02]  /*3620*/  STL [R1], R2 ;  /* 0x0000000201007387 */ /* 0x0001e40000100800 */
[----:B0-----:R-:W-:Y:S01]  /*3630*/  IMAD.MOV.U32 R2, RZ, RZ, R4 ;  /* 0x000000ffff027224 */ /* 0x001fe200078e0004 */
[----:B------:R-:W-:Y:S01]  /*3640*/  ISETP.GE.U32.AND P0, PT, R6, -0x3400000, PT ;  /* 0xfcc000000600780c */ /* 0x000fe20003f06070 */
[----:B------:R-:W-:-:S12]  /*3650*/  BSSY.RECONVERGENT B0, `(.L_x_45) ;  /* 0x0000023000007945 */ /* 0x000fd80003800200 */
[----:B------:R-:W-:Y:S05]  /*3660*/  @!P0 BRA `(.L_x_46) ;  /* 0x0000000000208947 */ /* 0x000fea0003800000 */
[----:B------:R-:W-:-:S10]  /*3670*/  DFMA.RM R8, R8, R10, R12 ;  /* 0x0000000a0808722b */ /* 0x000fd4000000400c */
[----:B------:R-:W-:-:S04]  /*3680*/  IADD3 R4, P0, PT, R8, 0x1, RZ ;  /* 0x0000000108047810 */ /* 0x000fc80007f1e0ff */
[----:B------:R-:W-:-:S06]  /*3690*/  IADD3.X R5, PT, PT, RZ, R9, RZ, P0, !PT ;  /* 0x00000009ff057210 */ /* 0x000fcc00007fe4ff */
[----:B------:R-:W-:-:S08]  /*36a0*/  DFMA.RP R2, -R8, R4, R2 ;  /* 0x000000040802722b */ /* 0x000fd00000008102 */
[----:B------:R-:W-:-:S06]  /*36b0*/  DSETP.GT.AND P0, PT, R2, RZ, PT ;  /* 0x000000ff0200722a */ /* 0x000fcc0003f04000 */
[----:B------:R-:W-:Y:S02]  /*36c0*/  FSEL R4, R4, R8, P0 ;  /* 0x0000000804047208 */ /* 0x000fe40000000000 */
[----:B------:R-:W-:Y:S01]  /*36d0*/  FSEL R5, R5, R9, P0 ;  /* 0x0000000905057208 */ /* 0x000fe20000000000 */
[----:B------:R-:W-:Y:S06]  /*36e0*/  BRA `(.L_x_47) ;  /* 0x0000000000647947 */ /* 0x000fec0003800000 */
.L_x_46:
[----:B------:R-:W-:-:S14]  /*36f0*/  DSETP.NE.AND P0, PT, R2, RZ, PT ;  /* 0x000000ff0200722a */ /* 0x000fdc0003f05000 */
[----:B------:R-:W-:Y:S05]  /*3700*/  @!P0 BRA `(.L_x_48) ;  /* 0x0000000000588947 */ /* 0x000fea0003800000 */
[----:B------:R-:W-:-:S13]  /*3710*/  ISETP.GE.AND P0, PT, R3, RZ, PT ;  /* 0x000000ff0300720c */ /* 0x000fda0003f06270 */
[----:B------:R-:W-:Y:S02]  /*3720*/  @!P0 IMAD.MOV.U32 R4, RZ, RZ, 0x0 ;  /* 0x00000000ff048424 */ /* 0x000fe400078e00ff */
[----:B------:R-:W-:Y:S01]  /*3730*/  @!P0 IMAD.MOV.U32 R5, RZ, RZ, -0x80000 ;  /* 0xfff80000ff058424 */ /* 0x000fe200078e00ff */
[----:B------:R-:W-:Y:S06]  /*3740*/  @!P0 BRA `(.L_x_47) ;  /* 0x00000000004c8947 */ /* 0x000fec0003800000 */
[----:B------:R-:W-:-:S13]  /*3750*/  ISETP.GT.AND P0, PT, R3, 0x7fefffff, PT ;  /* 0x7fefffff0300780c */ /* 0x000fda0003f04270 */
[----:B------:R-:W-:Y:S05]  /*3760*/  @P0 BRA `(.L_x_48) ;  /* 0x0000000000400947 */ /* 0x000fea0003800000 */
[----:B------:R-:W-:Y:S01]  /*3770*/  DMUL R2, R2, 8.11296384146066816958e+31 ;  /* 0x4690000002027828 */ /* 0x000fe20000000000 */
[----:B------:R-:W-:Y:S02]  /*3780*/  IMAD.MOV.U32 R4, RZ, RZ, RZ ;  /* 0x000000ffff047224 */ /* 0x000fe400078e00ff */
[----:B------:R-:W-:Y:S02]  /*3790*/  IMAD.MOV.U32 R8, RZ, RZ, 0x0 ;  /* 0x00000000ff087424 */ /* 0x000fe400078e00ff */
[----:B------:R-:W-:Y:S01]  /*37a0*/  IMAD.MOV.U32 R9, RZ, RZ, 0x3fd80000 ;  /* 0x3fd80000ff097424 */ /* 0x000fe200078e00ff */
[----:B------:R-:W0:Y:S02]  /*37b0*/  MUFU.RSQ64H R5, R3 ;  /* 0x0000000300057308 */ /* 0x000e240000001c00 */
[----:B0-----:R-:W-:-:S08]  /*37c0*/  DMUL R6, R4, R4 ;  /* 0x0000000404067228 */ /* 0x001fd00000000000 */
[----:B------:R-:W-:-:S08]  /*37d0*/  DFMA R6, R2, -R6, 1 ;  /* 0x3ff000000206742b */ /* 0x000fd00000000806 */
[----:B------:R-:W-:Y:S02]  /*37e0*/  DFMA R8, R6, R8, 0.5 ;  /* 0x3fe000000608742b */ /* 0x000fe40000000008 */
[----:B------:R-:W-:-:S08]  /*37f0*/  DMUL R6, R4, R6 ;  /* 0x0000000604067228 */ /* 0x000fd00000000000 */
[----:B------:R-:W-:-:S08]  /*3800*/  DFMA R6, R8, R6, R4 ;  /* 0x000000060806722b */ /* 0x000fd00000000004 */
[----:B------:R-:W-:Y:S02]  /*3810*/  DMUL R4, R2, R6 ;  /* 0x0000000602047228 */ /* 0x000fe40000000000 */
[----:B------:R-:W-:-:S06]  /*3820*/  VIADD R7, R7, 0xfff00000 ;  /* 0xfff0000007077836 */ /* 0x000fcc0000000000 */
[----:B------:R-:W-:-:S08]  /*3830*/  DFMA R8, R4, -R4, R2 ;  /* 0x800000040408722b */ /* 0x000fd00000000002 */
[----:B------:R-:W-:-:S10]  /*3840*/  DFMA R4, R6, R8, R4 ;  /* 0x000000080604722b */ /* 0x000fd40000000004 */
[----:B------:R-:W-:Y:S01]  /*3850*/  VIADD R5, R5, 0xfcb00000 ;  /* 0xfcb0000005057836 */ /* 0x000fe20000000000 */
[----:B------:R-:W-:Y:S06]  /*3860*/  BRA `(.L_x_47) ;  /* 0x0000000000047947 */ /* 0x000fec0003800000 */
.L_x_48:
[----:B------:R-:W-:-:S11]  /*3870*/  DADD R4, R2, R2 ;  /* 0x0000000002047229 */ /* 0x000fd60000000002 */
.L_x_47:
[----:B------:R-:W-:Y:S05]  /*3880*/  BSYNC.RECONVERGENT B0 ;  /* 0x0000000000007941 */ /* 0x000fea0003800200 */
.L_x_45:
[----:B------:R0:W2:Y:S02]  /*3890*/  LDL R2, [R1] ;  /* 0x0000000001027983 */ /* 0x0000a40000100800 */
[----:B0-----:R-:W-:Y:S01]  /*38a0*/  VIADD R1, R1, 0x8 ;  /* 0x0000000801017836 */ /* 0x001fe20000000000 */
[----:B--2---:R-:W-:Y:S06]  /*38b0*/  RET.REL.NODEC R20 `(_Z22initGibbsParams_kernelP12_modelParamsP9_dlConfigP17curandStateXORWOW) ;  /* 0xffffffc414d07950 */ /* 0x004fec0003c3ffff */
        .weak           $__internal_3_$__cuda_sm20_sqrt_rn_f32_slowpath
        .type           $__internal_3_$__cuda_sm20_sqrt_rn_f32_slowpath,@function
        .size           $__internal_3_$__cuda_sm20_sqrt_rn_f32_slowpath,($_Z22initGibbsParams_kernelP12_modelParamsP9_dlConfigP17curandStateXORWOW$__internal_accurate_pow - $__internal_3_$__cuda_sm20_sqrt_rn_f32_slowpath)
$__internal_3_$__cuda_sm20_sqrt_rn_f32_slowpath:
[----:B------:R-:W-:Y:S01]  /*38c0*/  IADD3 R1, PT, PT, R1, -0x8, RZ ;  /* 0xfffffff801017810 */ /* 0x000fe20007ffe0ff */
[----:B------:R-:W-:-:S04]  /*38d0*/  IMAD.MOV.U32 R0, RZ, RZ, R4 ;  /* 0x000000ffff007224 */ /* 0x000fc800078e0004 */
[----:B------:R0:W-:Y:S01]  /*38e0*/  STL [R1], R2 ;  /* 0x0000000201007387 */ /* 0x0001e20000100800 */
[----:B------:R-:W-:Y:S01]  /*38f0*/  LOP3.LUT P0, RZ, R0, 0x7fffffff, RZ, 0xc0, !PT ;  /* 0x7fffffff00ff7812 */ /* 0x000fe2000780c0ff */
[----:B------:R-:W-:-:S12]  /*3900*/  BSSY.RECONVERGENT B0, `(.L_x_49) ;  /* 0x0000013000007945 */ /* 0x000fd80003800200 */
[----:B------:R-:W-:Y:S01]  /*3910*/  @!P0 IMAD.MOV.U32 R4, RZ, RZ, R0 ;  /* 0x000000ffff048224 */ /* 0x000fe200078e0000 */
[----:B0-----:R-:W-:Y:S06]  /*3920*/  @!P0 BRA `(.L_x_50) ;  /* 0x0000000000408947 */ /* 0x001fec0003800000 */
[----:B------:R-:W-:-:S13]  /*3930*/  FSETP.GEU.FTZ.AND P0, PT, R0, RZ, PT ;  /* 0x000000ff0000720b */ /* 0x000fda0003f1e000 */
[----:B------:R-:W-:Y:S01]  /*3940*/  @!P0 IMAD.MOV.U32 R4, RZ, RZ, 0x7fffffff ;  /* 0x7fffffffff048424 */ /* 0x000fe200078e00ff */
[----:B------:R-:W-:Y:S06]  /*3950*/  @!P0 BRA `(.L_x_50) ;  /* 0x0000000000348947 */ /* 0x000fec0003800000 */
[----:B------:R-:W-:-:S13]  /*3960*/  FSETP.GTU.FTZ.AND P0, PT, |R0|, +INF , PT ;  /* 0x7f8000000000780b */ /* 0x000fda0003f1c200 */
[----:B------:R-:W-:Y:S01]  /*3970*/  @P0 FADD.FTZ R4, R0, 1 ;  /* 0x3f80000000040421 */ /* 0x000fe20000010000 */
[----:B------:R-:W-:Y:S06]  /*3980*/  @P0 BRA `(.L_x_50) ;  /* 0x0000000000280947 */ /* 0x000fec0003800000 */
[----:B------:R-:W-:-:S13]  /*3990*/  FSETP.NEU.FTZ.AND P0, PT, |R0|, +INF , PT ;  /* 0x7f8000000000780b */ /* 0x000fda0003f1d200 */
[----:B------:R-:W-:-:S04]  /*39a0*/  @P0 FFMA R2, R0, 1.84467440737095516160e+19, RZ ;  /* 0x5f80000000020823 */ /* 0x000fc800000000ff */
[----:B------:R-:W0:Y:S02]  /*39b0*/  @P0 MUFU.RSQ R3, R2 ;  /* 0x0000000200030308 */ /* 0x000e240000001400 */
[----:B0-----:R-:W-:Y:S01]  /*39c0*/  @P0 FMUL.FTZ R5, R2, R3 ;  /* 0x0000000302050220 */ /* 0x001fe20000410000 */
[----:B------:R-:W-:-:S03]  /*39d0*/  @P0 FMUL.FTZ R3, R3, 0.5 ;  /* 0x3f00000003030820 */ /* 0x000fc60000410000 */
[----:B------:R-:W-:-:S04]  /*39e0*/  @P0 FADD.FTZ R4, -R5, -RZ ;  /* 0x800000ff05040221 */ /* 0x000fc80000010100 */
[----:B------:R-:W-:Y:S01]  /*39f0*/  @P0 FFMA R6, R5, R4, R2 ;  /* 0x0000000405060223 */ /* 0x000fe20000000002 */
[----:B------:R-:W-:-:S03]  /*3a00*/  @!P0 IMAD.MOV.U32 R4, RZ, RZ, R0 ;  /* 0x000000ffff048224 */ /* 0x000fc600078e0000 */
[----:B------:R-:W-:-:S04]  /*3a10*/  @P0 FFMA R3, R6, R3, R5 ;  /* 0x0000000306030223 */ /* 0x000fc80000000005 */
[----:B------:R-:W-:-:S07]  /*3a20*/  @P0 FMUL.FTZ R4, R3, 2.3283064365386962891e-10 ;  /* 0x2f80000003040820 */ /* 0x000fce0000410000 */
.L_x_50:
[----:B------:R-:W-:Y:S05]  /*3a30*/  BSYNC.RECONVERGENT B0 ;  /* 0x0000000000007941 */ /* 0x000fea0003800200 */
.L_x_49:
[----:B------:R0:W2:Y:S02]  /*3a40*/  LDL R2, [R1] ;  /* 0x0000000001027983 */ /* 0x0000a40000100800 */
[----:B0-----:R-:W-:Y:S01]  /*3a50*/  VIADD R1, R1, 0x8 ;  /* 0x0000000801017836 */ /* 0x001fe20000000000 */
[----:B--2---:R-:W-:Y:S06]  /*3a60*/  RET.REL.NODEC R20 `(_Z22initGibbsParams_kernelP12_modelParamsP9_dlConfigP17curandStateXORWOW) ;  /* 0xffffffc414647950 */ /* 0x004fec0003c3ffff */
        .type           $_Z22initGibbsParams_kernelP12_modelParamsP9_dlConfigP17curandStateXORWOW$__internal_accurate_pow,@function
        .size           $_Z22initGibbsParams_kernelP12_modelParamsP9_dlConfigP17curandStateXORWOW$__internal_accurate_pow,(.L_x_68 - $_Z22initGibbsParams_kernelP12_modelParamsP9_dlConfigP17curandStateXORWOW$__internal_accurate_pow)
$_Z22initGibbsParams_kernelP12_modelParamsP9_dlConfigP17curandStateXORWOW$__internal_accurate_pow:
        /* <DEDUP_REMOVED lines=14> */
[----:B------:R0:W-:Y:S02]  /*3b50*/  STL [R1], R2 ;  /* 0x0000000201007387 */ /* 0x0001e40000100800 */
[----:B0-----:R-:W-:Y:S01]  /*3b60*/  IMAD.MOV.U32 R2, RZ, RZ, R4 ;  /* 0x000000ffff027224 */ /* 0x001fe200078e0004 */
[----:B------:R-:W-:Y:S01]  /*3b70*/  ISETP.GT.U32.AND P0, PT, R3, 0xfffff, PT ;  /* 0x000fffff0300780c */ /* 0x000fe20003f04070 */
[----:B------:R-:W-:Y:S01]  /*3b80*/  IMAD.MOV.U32 R12, RZ, RZ, RZ ;  /* 0x000000ffff0c7224 */ /* 0x000fe200078e00ff */
[----:B------:R-:W-:Y:S01]  /*3b90*/  MOV R0, R3 ;  /* 0x0000000300007202 */ /* 0x000fe20000000f00 */
[----:B------:R-:W-:Y:S01]  /*3ba0*/  IMAD.MOV.U32 R16, RZ, RZ, 0x41ad3b5a ;  /* 0x41ad3b5aff107424 */ /* 0x000fe200078e00ff */
[----:B------:R-:W-:Y:S01]  /*3bb0*/  UMOV UR4, 0x7d2cafe2 ;  /* 0x7d2cafe200047882 */ /* 0x000fe20000000000 */
[----:B------:R-:W-:Y:S01]  /*3bc0*/  IMAD.MOV.U32 R17, RZ, RZ, 0x3ed0f5d2 ;  /* 0x3ed0f5d2ff117424 */ /* 0x000fe200078e00ff */
[----:B------:R-:W-:Y:S01]  /*3bd0*/  UMOV UR5, 0x3eb0f5ff ;  /* 0x3eb0f5ff00057882 */ /* 0x000fe20000000000 */
[----:B------:R-:W-:Y:S01]  /*3be0*/  UMOV UR6, 0x3b39803f ;  /* 0x3b39803f00067882 */ /* 0x000fe20000000000 */
[----:B------:R-:W-:Y:S01]  /*3bf0*/  UMOV UR7, 0x3c7abc9e ;  /* 0x3c7abc9e00077882 */ /* 0x000fe20000000000 */
[----:B------:R-:W-:Y:S04]  /*3c00*/  BSSY.RECONVERGENT B0, `(.L_x_51) ;  /* 0x000009e000007945 */ /* 0x000fe80003800200 */
[----:B------:R-:W-:-:S10]  /*3c10*/  @!P0 DMUL R28, R2, 1.80143985094819840000e+16 ;  /* 0x43500000021c8828 */ /* 0x000fd40000000000 */
[----:B------:R-:W-:Y:S02]  /*3c20*/  @!P0 IMAD.MOV.U32 R0, RZ, RZ, R29 ;  /* 0x000000ffff008224 */ /* 0x000fe400078e001d */
[----:B------:R-:W-:-:S03]  /*3c30*/  @!P0 IMAD.MOV.U32 R2, RZ, RZ, R28 ;  /* 0x000000ffff028224 */ /* 0x000fc600078e001c */
[----:B------:R-:W-:Y:S01]  /*3c40*/  LOP3.LUT R0, R0, 0x800fffff, RZ, 0xc0, !PT ;  /* 0x800fffff00007812 */ /* 0x000fe200078ec0ff */
[----:B------:R-:W-:Y:S01]  /*3c50*/  IMAD.MOV.U32 R4, RZ, RZ, R2 ;  /* 0x000000ffff047224 */ /* 0x000fe200078e0002 */
[----:B------:R-:W-:Y:S02]  /*3c60*/  SHF.R.U32.HI R2, RZ, 0x14, R3 ;  /* 0x00000014ff027819 */ /* 0x000fe40000011603 */
[----:B------:R-:W-:Y:S01]  /*3c70*/  LOP3.LUT R5, R0, 0x3ff00000, RZ, 0xfc, !PT ;  /* 0x3ff0000000057812 */ /* 0x000fe200078efcff */
[----:B------:R-:W-:Y:S01]  /*3c80*/  IMAD.SHL.U32 R0, R7, 0x2, RZ ;  /* 0x0000000207007824 */ /* 0x000fe200078e00ff */
[----:B------:R-:W-:Y:S02]  /*3c90*/  @!P0 LEA.HI R2, R29, 0xffffffca, RZ, 0xc ;  /* 0xffffffca1d028811 */ /* 0x000fe400078f60ff */
[----:B------:R-:W-:Y:S02]  /*3ca0*/  ISETP.GE.U32.AND P1, PT, R5, 0x3ff6a09f, PT ;  /* 0x3ff6a09f0500780c */ /* 0x000fe40003f26070 */
[----:B------:R-:W-:Y:S01]  /*3cb0*/  ISETP.GT.U32.AND P0, PT, R0, -0x2000001, PT ;  /* 0xfdffffff0000780c */ /* 0x000fe20003f04070 */
[----:B------:R-:W-:-:S10]  /*3cc0*/  VIADD R3, R2, 0xfffffc01 ;  /* 0xfffffc0102037836 */ /* 0x000fd40000000000 */
[----:B------:R-:W-:Y:S02]  /*3cd0*/  @P1 VIADD R9, R5, 0xfff00000 ;  /* 0xfff0000005091836 */ /* 0x000fe40000000000 */
[----:B------:R-:W-:Y:S01]  /*3ce0*/  @P1 VIADD R3, R2, 0xfffffc02 ;  /* 0xfffffc0202031836 */ /* 0x000fe20000000000 */
[----:B------:R-:W-:Y:S01]  /*3cf0*/  @P0 LOP3.LUT R7, R7, 0xff0fffff, RZ, 0xc0, !PT ;  /* 0xff0fffff07070812 */ /* 0x000fe200078ec0ff */
[----:B------:R-:W-:-:S03]  /*3d00*/  @P1 IMAD.MOV.U32 R5, RZ, RZ, R9 ;  /* 0x000000ffff051224 */ /* 0x000fc600078e0009 */
[----:B------:R-:W-:Y:S01]  /*3d10*/  LOP3.LUT R2, R3, 0x80000000, RZ, 0x3c, !PT ;  /* 0x8000000003027812 */ /* 0x000fe200078e3cff */
[----:B------:R-:W-:Y:S02]  /*3d20*/  IMAD.MOV.U32 R3, RZ, RZ, 0x43300000 ;  /* 0x43300000ff037424 */ /* 0x000fe400078e00ff */
[----:B------:R-:W-:-:S06]  /*3d30*/  DADD R10, R4, 1 ;  /* 0x3ff00000040a7429 */ /* 0x000fcc0000000000 */
[----:B------:R-:W0:Y:S02]  /*3d40*/  MUFU.RCP64H R13, R11 ;  /* 0x0000000b000d7308 */ /* 0x000e240000001800 */
[----:B0-----:R-:W-:-:S08]  /*3d50*/  DFMA R8, -R10, R12, 1 ;  /* 0x3ff000000a08742b */ /* 0x001fd0000000010c */
[----:B------:R-:W-:Y:S02]  /*3d60*/  DFMA R14, R8, R8, R8 ;  /* 0x00000008080e722b */ /* 0x000fe40000000008 */
[----:B------:R-:W-:-:S06]  /*3d70*/  DADD R8, R4, -1 ;  /* 0xbff0000004087429 */ /* 0x000fcc0000000000 */
[----:B------:R-:W-:-:S08]  /*3d80*/  DFMA R14, R12, R14, R12 ;  /* 0x0000000e0c0e722b */ /* 0x000fd0000000000c */
[----:B------:R-:W-:-:S08]  /*3d90*/  DMUL R4, R8, R14 ;  /* 0x0000000e08047228 */ /* 0x000fd00000000000 */
[----:B------:R-:W-:-:S08]  /*3da0*/  DFMA R4, R8, R14, R4 ;  /* 0x0000000e0804722b */ /* 0x000fd00000000004 */
[CC--:B------:R-:W-:Y:S02]  /*3db0*/  DMUL R12, R4.reuse, R4.reuse ;  /* 0x00000004040c7228 */ /* 0x0c0fe40000000000 */
[----:B------:R-:W-:-:S06]  /*3dc0*/  DMUL R24, R4, R4 ;  /* 0x0000000404187228 */ /* 0x000fcc0000000000 */
[----:B------:R-:W-:Y:S01]  /*3dd0*/  DFMA R10, R12, UR4, R16 ;  /* 0x000000040c0a7c2b */ /* 0x000fe20008000010 */
[----:B------:R-:W-:Y:S01]  /*3de0*/  UMOV UR4, 0x75488a3f ;  /* 0x75488a3f00047882 */ /* 0x000fe20000000000 */
[----:B------:R-:W-:Y:S01]  /*3df0*/  UMOV UR5, 0x3ef3b20a ;  /* 0x3ef3b20a00057882 */ /* 0x000fe20000000000 */
[----:B------:R-:W-:Y:S02]  /*3e00*/  DADD R16, R8, -R4 ;  /* 0x0000000008107229 */ /* 0x000fe40000000804 */
[----:B------:R-:W-:-:S03]  /*3e10*/  DMUL R26, R4, R24 ;  /* 0x00000018041a7228 */ /* 0x000fc60000000000 */
[----:B------:R-:W-:Y:S01]  /*3e20*/  DFMA R10, R12, R10, UR4 ;  /* 0x000000040c0a7e2b */ /* 0x000fe2000800000a */
        /* <DEDUP_REMOVED lines=10> */
[----:B------:R-:W-:Y:S02]  /*3ed0*/  DMUL R16, R14, R16 ;  /* 0x000000100e107228 */ /* 0x000fe40000000000 */
[----:B------:R-:W-:-:S03]  /*3ee0*/  DFMA R14, R4, R24, -R26 ;  /* 0x00000018040e722b */ /* 0x000fc6000000081a */
[----:B------:R-:W-:Y:S01]  /*3ef0*/  DFMA R10, R12, R10, UR4 ;  /* 0x000000040c0a7e2b */ /* 0x000fe2000800000a */
[----:B------:R-:W-:Y:S01]  /*3f00*/  UMOV UR4, 0x99999dfb ;  /* 0x99999dfb00047882 */ /* 0x000fe20000000000 */
[----:B------:R-:W-:-:S03]  /*3f10*/  UMOV UR5, 0x3f899999 ;  /* 0x3f89999900057882 */ /* 0x000fc60000000000 */
[----:B------:R-:W-:-:S03]  /*3f20*/  DFMA R14, R16, R24, R14 ;  /* 0x00000018100e722b */ /* 0x000fc6000000000e */
[----:B------:R-:W-:Y:S01]  /*3f30*/  DFMA R10, R12, R10, UR4 ;  /* 0x000000040c0a7e2b */ /* 0x000fe2000800000a */
[----:B------:R-:W-:Y:S01]  /*3f40*/  UMOV UR4, 0x55555555 ;  /* 0x5555555500047882 */ /* 0x000fe20000000000 */
[----:B------:R-:W-:-:S06]  /*3f50*/  UMOV UR5, 0x3fb55555 ;  /* 0x3fb5555500057882 */ /* 0x000fcc0000000000 */
[----:B------:R-:W-:-:S08]  /*3f60*/  DFMA R18, R12, R10, UR4 ;  /* 0x000000040c127e2b */ /* 0x000fd0000800000a */
[----:B------:R-:W-:Y:S01]  /*3f70*/  DADD R22, -R18, UR4 ;  /* 0x0000000412167e29 */ /* 0x000fe20008000100 */
[----:B------:R-:W-:Y:S01]  /*3f80*/  UMOV UR4, 0xb9e7b0 ;  /* 0x00b9e7b000047882 */ /* 0x000fe20000000000 */
[----:B------:R-:W-:-:S06]  /*3f90*/  UMOV UR5, 0x3c46a4cb ;  /* 0x3c46a4cb00057882 */ /* 0x000fcc0000000000 */
[----:B------:R-:W-:Y:S02]  /*3fa0*/  DFMA R22, R12, R10, R22 ;  /* 0x0000000a0c16722b */ /* 0x000fe40000000016 */
[----:B------:R-:W-:Y:S01]  /*3fb0*/  DFMA R10, R4, R4, -R24 ;  /* 0x00000004040a722b */ /* 0x000fe20000000818 */
[----:B------:R-:W-:Y:S01]  /*3fc0*/  IADD3 R13, PT, PT, R17, 0x100000, RZ ;  /* 0x00100000110d7810 */ /* 0x000fe20007ffe0ff */
[----:B------:R-:W-:-:S04]  /*3fd0*/  IMAD.MOV.U32 R12, RZ, RZ, R16 ;  /* 0x000000ffff0c7224 */ /* 0x000fc800078e0010 */
[----:B------:R-:W-:Y:S01]  /*3fe0*/  DADD R22, R22, -UR4 ;  /* 0x8000000416167e29 */ /* 0x000fe20008000000 */
[----:B------:R-:W-:Y:S01]  /*3ff0*/  UMOV UR4, 0x80000000 ;  /* 0x8000000000047882 */ /* 0x000fe20000000000 */
[----:B------:R-:W-:Y:S01]  /*4000*/  DFMA R10, R4, R12, R10 ;  /* 0x0000000c040a722b */ /* 0x000fe2000000000a */
[----:B------:R-:W-:-:S05]  /*4010*/  UMOV UR5, 0x43300000 ;  /* 0x4330000000057882 */ /* 0x000fca0000000000 */
[----:B------:R-:W-:Y:S02]  /*4020*/  DADD R8, R18, R22 ;  /* 0x0000000012087229 */ /* 0x000fe40000000016 */
[----:B------:R-:W-:-:S06]  /*4030*/  DFMA R10, R4, R10, R14 ;  /* 0x0000000a040a722b */ /* 0x000fcc000000000e */
[----:B------:R-:W-:Y:S02]  /*4040*/  DMUL R12, R8, R26 ;  /* 0x0000001a080c7228 */ /* 0x000fe40000000000 */
[----:B------:R-:W-:-:S06]  /*4050*/  DADD R18, R18, -R8 ;  /* 0x0000000012127229 */ /* 0x000fcc0000000808 */
[----:B------:R-:W-:Y:S02]  /*4060*/  DFMA R14, R8, R26, -R12 ;  /* 0x0000001a080e722b */ /* 0x000fe4000000080c */
[----:B------:R-:W-:-:S06]  /*4070*/  DADD R18, R22, R18 ;  /* 0x0000000016127229 */ /* 0x000fcc0000000012 */
[----:B------:R-:W-:-:S08]  /*4080*/  DFMA R10, R8, R10, R14 ;  /* 0x0000000a080a722b */ /* 0x000fd0000000000e */
[----:B------:R-:W-:-:S08]  /*4090*/  DFMA R10, R18, R26, R10 ;  /* 0x0000001a120a722b */ /* 0x000fd0000000000a */
[----:B------:R-:W-:-:S08]  /*40a0*/  DADD R8, R12, R10 ;  /* 0x000000000c087229 */ /* 0x000fd0000000000a */
[--C-:B------:R-:W-:Y:S02]  /*40b0*/  DADD R14, R4, R8.reuse ;  /* 0x00000000040e7229 */ /* 0x100fe40000000008 */
[----:B------:R-:W-:-:S06]  /*40c0*/  DADD R12, R12, -R8 ;  /* 0x000000000c0c7229 */ /* 0x000fcc0000000808 */
[----:B------:R-:W-:Y:S02]  /*40d0*/  DADD R4, R4, -R14 ;  /* 0x0000000004047229 */ /* 0x000fe4000000080e */
[----:B------:R-:W-:-:S06]  /*40e0*/  DADD R12, R10, R12 ;  /* 0x000000000a0c7229 */ /* 0x000fcc000000000c */
[----:B------:R-:W-:Y:S02]  /*40f0*/  DADD R4, R8, R4 ;  /* 0x0000000008047229 */ /* 0x000fe40000000004 */
[----:B------:R-:W-:Y:S01]  /*4100*/  DADD R8, R2, -UR4 ;  /* 0x8000000402087e29 */ /* 0x000fe20008000000 */
[----:B------:R-:W-:Y:S01]  /*4110*/  UMOV UR4, 0xfefa39ef ;  /* 0xfefa39ef00047882 */ /* 0x000fe20000000000 */
[----:B------:R-:W-:-:S04]  /*4120*/  UMOV UR5, 0x3fe62e42 ;  /* 0x3fe62e4200057882 */ /* 0x000fc80000000000 */
[----:B------:R-:W-:-:S08]  /*4130*/  DADD R4, R12, R4 ;  /* 0x000000000c047229 */ /* 0x000fd00000000004 */
[----:B------:R-:W-:-:S08]  /*4140*/  DADD R4, R16, R4 ;  /* 0x0000000010047229 */ /* 0x000fd00000000004 */
[----:B------:R-:W-:-:S08]  /*4150*/  DADD R2, R14, R4 ;  /* 0x000000000e027229 */ /* 0x000fd00000000004 */
[--C-:B------:R-:W-:Y:S02]  /*4160*/  DFMA R10, R8, UR4, R2.reuse ;  /* 0x00000004080a7c2b */ /* 0x100fe40008000002 */
[----:B------:R-:W-:-:S06]  /*4170*/  DADD R14, R14, -R2 ;  /* 0x000000000e0e7229 */ /* 0x000fcc0000000802 */
[----:B------:R-:W-:Y:S02]  /*4180*/  DFMA R12, R8, -UR4, R10 ;  /* 0x80000004080c7c2b */ /* 0x000fe4000800000a */
[----:B------:R-:W-:-:S06]  /*4190*/  DADD R14, R4, R14 ;  /* 0x00000000040e7229 */ /* 0x000fcc000000000e */
[----:B------:R-:W-:-:S08]  /*41a0*/  DADD R12, -R2, R12 ;  /* 0x00000000020c7229 */ /* 0x000fd0000000010c */
[----:B------:R-:W-:-:S08]  /*41b0*/  DADD R12, R14, -R12 ;  /* 0x000000000e0c7229 */ /* 0x000fd0000000080c */
[----:B------:R-:W-:-:S08]  /*41c0*/  DFMA R12, R8, UR6, R12 ;  /* 0x00000006080c7c2b */ /* 0x000fd0000800000c */
[----:B------:R-:W-:-:S08]  /*41d0*/  DADD R2, R10, R12 ;  /* 0x000000000a027229 */ /* 0x000fd0000000000c */
[----:B------:R-:W-:Y:S02]  /*41e0*/  DADD R10, R10, -R2 ;  /* 0x000000000a0a7229 */ /* 0x000fe40000000802 */
[----:B------:R-:W-:-:S06]  /*41f0*/  DMUL R4, R2, R6 ;  /* 0x0000000602047228 */ /* 0x000fcc0000000000 */
[----:B------:R-:W-:Y:S02]  /*4200*/  DADD R10, R12, R10 ;  /* 0x000000000c0a7229 */ /* 0x000fe4000000000a */
[----:B------:R-:W-:-:S08]  /*4210*/  DFMA R2, R2, R6, -R4 ;  /* 0x000000060202722b */ /* 0x000fd00000000804 */
[----:B------:R-:W-:Y:S01]  /*4220*/  DFMA R2, R10, R6, R2 ;  /* 0x000000060a02722b */ /* 0x000fe20000000002 */
[----:B------:R-:W-:Y:S02]  /*4230*/  IMAD.MOV.U32 R6, RZ, RZ, 0x652b82fe ;  /* 0x652b82feff067424 */ /* 0x000fe400078e00ff */
[----:B------:R-:W-:-:S05]  /*4240*/  IMAD.MOV.U32 R7, RZ, RZ, 0x3ff71547 ;  /* 0x3ff71547ff077424 */ /* 0x000fca00078e00ff */
[----:B------:R-:W-:-:S08]  /*4250*/  DADD R10, R4, R2 ;  /* 0x00000000040a7229 */ /* 0x000fd00000000002 */
[----:B------:R-:W-:Y:S02]  /*4260*/  DFMA R12, R10, R6, 6.75539944105574400000e+15 ;  /* 0x433800000a0c742b */ /* 0x000fe40000000006 */
[----:B------:R-:W-:Y:S01]  /*4270*/  FSETP.GEU.AND P0, PT, |R11|, 4.1917929649353027344, PT ;  /* 0x4086232b0b00780b */ /* 0x000fe20003f0e200 */
[----:B------:R-:W-:-:S05]  /*4280*/  DADD R4, R4, -R10 ;  /* 0x0000000004047229 */ /* 0x000fca000000080a */
[----:B------:R-:W-:-:S08]  /*4290*/  DADD R6, R12, -6.75539944105574400000e+15 ;  /* 0xc33800000c067429 */ /* 0x000fd00000000000 */
[----:B------:R-:W-:Y:S01]  /*42a0*/  DFMA R8, R6, -UR4, R10 ;  /* 0x8000000406087c2b */ /* 0x000fe2000800000a */
[----:B------:R-:W-:Y:S01]  /*42b0*/  UMOV UR4, 0x3b39803f ;  /* 0x3b39803f00047882 */ /* 0x000fe20000000000 */
[----:B------:R-:W-:-:S06]  /*42c0*/  UMOV UR5, 0x3c7abc9e ;  /* 0x3c7abc9e00057882 */ /* 0x000fcc0000000000 */
[----:B------:R-:W-:Y:S01]  /*42d0*/  DFMA R8, R6, -UR4, R8 ;  /* 0x8000000406087c2b */ /* 0x000fe20008000008 */
[----:B------:R-:W-:Y:S01]  /*42e0*/  UMOV UR4, 0x69ce2bdf ;  /* 0x69ce2bdf00047882 */ /* 0x000fe20000000000 */
[----:B------:R-:W-:Y:S01]  /*42f0*/  IMAD.MOV.U32 R6, RZ, RZ, -0x35dec16 ;  /* 0xfca213eaff067424 */ /* 0x000fe200078e00ff */
[----:B------:R-:W-:Y:S01]  /*4300*/  MOV R7, 0x3e928af3 ;  /* 0x3e928af300077802 */ /* 0x000fe20000000f00 */
[----:B------:R-:W-:-:S05]  /*4310*/  UMOV UR5, 0x3e5ade15 ;  /* 0x3e5ade1500057882 */ /* 0x000fca0000000000 */
[----:B------:R-:W-:Y:S01]  /*4320*/  DFMA R6, R8, UR4, R6 ;  /* 0x0000000408067c2b */ /* 0x000fe20008000006 */
[----:B------:R-:W-:Y:S01]  /*4330*/  UMOV UR4, 0x62401315 ;  /* 0x6240131500047882 */ /* 0x000fe20000000000 */
[----:B------:R-:W-:-:S06]  /*4340*/  UMOV UR5, 0x3ec71dee ;  /* 0x3ec71dee00057882 */ /* 0x000fcc0000000000 */
[----:B------:R-:W-:Y:S01]  /*4350*/  DFMA R6, R8, R6, UR4 ;  /* 0x0000000408067e2b */ /* 0x000fe20008000006 */
        /* <DEDUP_REMOVED lines=20> */
[----:B------:R-:W-:-:S08]  /*44a0*/  DFMA R6, R8, R6, UR4 ;  /* 0x0000000408067e2b */ /* 0x000fd00008000006 */
[----:B------:R-:W-:-:S08]  /*44b0*/  DFMA R6, R8, R6, 1 ;  /* 0x3ff000000806742b */ /* 0x000fd00000000006 */
[----:B------:R-:W-:Y:S02]  /*44c0*/  DFMA R6, R8, R6, 1 ;  /* 0x3ff000000806742b */ /* 0x000fe40000000006 */
[----:B------:R-:W-:-:S08]  /*44d0*/  DADD R8, R2, R4 ;  /* 0x0000000002087229 */ /* 0x000fd00000000004 */
[----:B------:R-:W-:Y:S02]  /*44e0*/  IMAD R3, R12, 0x100000, R7 ;  /* 0x001000000c037824 */ /* 0x000fe400078e0207 */
[----:B------:R-:W-:Y:S01]  /*44f0*/  IMAD.MOV.U32 R2, RZ, RZ, R6 ;  /* 0x000000ffff027224 */ /* 0x000fe200078e0006 */
[----:B------:R-:W-:Y:S06]  /*4500*/  @!P0 BRA `(.L_x_52) ;  /* 0x0000000000348947 */ /* 0x000fec0003800000 */
[----:B------:R-:W-:Y:S01]  /*4510*/  FSETP.GEU.AND P1, PT, |R11|, 4.2275390625, PT ;  /* 0x408748000b00780b */ /* 0x000fe20003f2e200 */
[C---:B------:R-:W-:Y:S02]  /*4520*/  DADD R2, R10.reuse, +INF ;  /* 0x7ff000000a027429 */ /* 0x040fe40000000000 */
[----:B------:R-:W-:-:S08]  /*4530*/  DSETP.GEU.AND P0, PT, R10, RZ, PT ;  /* 0x000000ff0a00722a */ /* 0x000fd00003f0e000 */
[----:B------:R-:W-:Y:S02]  /*4540*/  FSEL R2, R2, RZ, P0 ;  /* 0x000000ff02027208 */ /* 0x000fe40000000000 */
[----:B------:R-:W-:Y:S01]  /*4550*/  @!P1 LEA.HI R0, R12, R12, RZ, 0x1 ;  /* 0x0000000c0c009211 */ /* 0x000fe200078f08ff */
[----:B------:R-:W-:Y:S01]  /*4560*/  @!P1 IMAD.MOV.U32 R4, RZ, RZ, R6 ;  /* 0x000000ffff049224 */ /* 0x000fe200078e0006 */
[----:B------:R-:W-:Y:S01]  /*4570*/  FSEL R3, R3, RZ, P0 ;  /* 0x000000ff03037208 */ /* 0x000fe20000000000 */
[----:B------:R-:W-:Y:S01]  /*4580*/  @!P1 IMAD.MOV.U32 R6, RZ, RZ, RZ ;  /* 0x000000ffff069224 */ /* 0x000fe200078e00ff */
[----:B------:R-:W-:-:S05]  /*4590*/  @!P1 SHF.R.S32.HI R5, RZ, 0x1, R0 ;  /* 0x00000001ff059819 */ /* 0x000fca0000011400 */
[----:B------:R-:W-:Y:S02]  /*45a0*/  @!P1 IMAD.IADD R12, R12, 0x1, -R5 ;  /* 0x000000010c0c9824 */ /* 0x000fe400078e0a05 */
[----:B------:R-:W-:-:S03]  /*45b0*/  @!P1 IMAD R5, R5, 0x100000, R7 ;  /* 0x0010000005059824 */ /* 0x000fc600078e0207 */
[----:B------:R-:W-:-:S06]  /*45c0*/  @!P1 LEA R7, R12, 0x3ff00000, 0x14 ;  /* 0x3ff000000c079811 */ /* 0x000fcc00078ea0ff */
[----:B------:R-:W-:-:S11]  /*45d0*/  @!P1 DMUL R2, R4, R6 ;  /* 0x0000000604029228 */ /* 0x000fd60000000000 */
.L_x_52:
[----:B------:R-:W-:Y:S05]  /*45e0*/  BSYNC.RECONVERGENT B0 ;  /* 0x0000000000007941 */ /* 0x000fea0003800200 */
.L_x_51:
[----:B------:R-:W-:Y:S01]  /*45f0*/  DFMA R4, R8, R2, R2 ;  /* 0x000000020804722b */ /* 0x000fe20000000002 */
[----:B------:R-:W2:Y:S01]  /*4600*/  LDL R16, [R1+0x4] ;  /* 0x0000040001107983 */ /* 0x000ea20000100800 */
[----:B------:R-:W-:-:S03]  /*4610*/  DSETP.NEU.AND P0, PT, |R2|, +INF , PT ;  /* 0x7ff000000200742a */ /* 0x000fc60003f0d200 */
[----:B------:R-:W2:Y:S04]  /*4620*/  LDL R17, [R1+0x8] ;  /* 0x0000080001117983 */ /* 0x000ea80000100800 */
[----:B------:R-:W2:Y:S01]  /*4630*/  LDL R18, [R1+0xc] ;  /* 0x00000c0001127983 */ /* 0x000ea20000100800 */
[----:B------:R-:W-:Y:S02]  /*4640*/  FSEL R4, R2, R4, !P0 ;  /* 0x0000000402047208 */ /* 0x000fe40004000000 */
[----:B------:R-:W-:Y:S01]  /*4650*/  FSEL R5, R3, R5, !P0 ;  /* 0x0000000503057208 */ /* 0x000fe20004000000 */
[----:B------:R-:W2:Y:S04]  /*4660*/  LDL R2, [R1] ;  /* 0x0000000001027983 */ /* 0x000ea80000100800 */
        /* <DEDUP_REMOVED lines=11> */
.L_x_53:
[----:B------:R-:W-:-:S00]  /*4720*/  BRA `(.L_x_53) ;  /* 0xfffffffc00fc7947 */ /* 0x000fc0000383ffff */
[----:B------:R-:W-:-:S00]  /*4730*/  NOP ;  /* 0x0000000000007918 */ /* 0x000fc00000000000 */
        /* <DEDUP_REMOVED lines=12> */
.L_x_68:


//--------------------- .text._Z12setup_kernelP17curandStateXORWOWj --------------------------
	.section	.text._Z12setup_kernelP17curandStateXORWOWj,"ax",@progbits
	.align	128
        .global         _Z12setup_kernelP17curandStateXORWOWj
        .type           _Z12setup_kernelP17curandStateXORWOWj,@function
        .size           _Z12setup_kernelP17curandStateXORWOWj,(.L_x_70 - _Z12setup_kernelP17curandStateXORWOWj)
        .other          _Z12setup_kernelP17curandStateXORWOWj,@"STO_CUDA_ENTRY STV_DEFAULT"
_Z12setup_kernelP17curandStateXORWOWj:
.text._Z12setup_kernelP17curandStateXORWOWj:
[----:B------:R-:W-:Y:S08]  /*0000*/  LDC R1, c[0x0][0x37c] ;  /* 0x0000df00ff017b82 */ /* 0x000ff00000000800 */
[----:B------:R-:W0:Y:S01]  /*0010*/  LDC R0, c[0x0][0x388] ;  /* 0x0000e200ff007b82 */ /* 0x000e220000000800 */
[----:B------:R-:W1:Y:S01]  /*0020*/  S2R R9, SR_TID.X ;  /* 0x0000000000097919 */ /* 0x000e620000002100 */
[----:B------:R-:W2:Y:S01]  /*0030*/  LDCU.64 UR4, c[0x0][0x358] ;  /* 0x00006b00ff0477ac */ /* 0x000ea20008000a00 */
[----:B------:R-:W-:Y:S01]  /*0040*/  IMAD.MOV.U32 R7, RZ, RZ, -0x75bd8fc ;  /* 0xf8a42704ff077424 */ /* 0x000fe200078e00ff */
[----:B------:R-:W-:Y:S01]  /*0050*/  BSSY.RECONVERGENT B0, `(.L_x_54) ;  /* 0x00000e4000007945 */ /* 0x000fe20003800200 */
[----:B------:R-:W-:-:S03]  /*0060*/  IMAD.MOV.U32 R10, RZ, RZ, -0x23270784 ;  /* 0xdcd8f87cff0a7424 */ /* 0x000fc600078e00ff */
[----:B------:R-:W1:Y:S01]  /*0070*/  LDC.64 R2, c[0x0][0x380] ;  /* 0x0000e000ff027b82 */ /* 0x000e620000000a00 */
[----:B0-----:R-:W-:-:S05]  /*0080*/  LOP3.LUT R0, R0, 0xaad26b49, RZ, 0x3c, !PT ;  /* 0xaad26b4900007812 */ /* 0x001fca00078e3cff */
[----:B------:R-:W-:Y:S02]  /*0090*/  IMAD R0, R0, 0x4182bed5, RZ ;  /* 0x4182bed500007824 */ /* 0x000fe400078e02ff */
[----:B-1----:R-:W-:-:S03]  /*00a0*/  IMAD.WIDE.U32 R2, R9, 0x30, R2 ;  /* 0x0000003009027825 */ /* 0x002fc600078e0002 */
[C---:B------:R-:W-:Y:S02]  /*00b0*/  LOP3.LUT R6, R0.reuse, 0x159a55e5, RZ, 0x3c, !PT ;  /* 0x159a55e500067812 */ /* 0x040fe400078e3cff */
[----:B------:R-:W-:Y:S01]  /*00c0*/  ISETP.NE.AND P0, PT, R9, RZ, PT ;  /* 0x000000ff0900720c */ /* 0x000fe20003f05270 */
[C---:B------:R-:W-:Y:S02]  /*00d0*/  VIADD R4, R0.reuse, 0xd9f6dc18 ;  /* 0xd9f6dc1800047836 */ /* 0x040fe40000000000 */
[C---:B------:R-:W-:Y:S01]  /*00e0*/  VIADD R5, R0.reuse, 0x75bcd15 ;  /* 0x075bcd1500057836 */ /* 0x040fe20000000000 */
[----:B--2---:R0:W-:Y:S01]  /*00f0*/  STG.E.64 desc[UR4][R2.64+0x8], R6 ;  /* 0x0000080602007986 */ /* 0x0041e2000c101b04 */
[----:B------:R-:W-:-:S03]  /*0100*/  VIADD R11, R0, 0x583f19 ;  /* 0x00583f19000b7836 */ /* 0x000fc60000000000 */
[----:B------:R0:W-:Y:S04]  /*0110*/  STG.E.64 desc[UR4][R2.64], R4 ;  /* 0x0000000402007986 */ /* 0x0001e8000c101b04 */
[----:B------:R0:W-:Y:S01]  /*0120*/  STG.E.64 desc[UR4][R2.64+0x10], R10 ;  /* 0x0000100a02007986 */ /* 0x0001e2000c101b04 */
[----:B------:R-:W-:Y:S05]  /*0130*/  @!P0 BRA `(.L_x_55) ;  /* 0x0000000c00548947 */ /* 0x000fea0003800000 */
[----:B------:R-:W-:Y:S01]  /*0140*/  IMAD.MOV.U32 R0, RZ, RZ, R9 ;  /* 0x000000ffff007224 */ /* 0x000fe200078e0009 */
[----:B0-----:R-:W-:-:S07]  /*0150*/  CS2R R10, SRZ ;  /* 0x00000000000a7805 */ /* 0x001fce000001ff00 */
.L_x_61:
[----:B0-----:R-:W-:Y:S01]  /*0160*/  LOP3.LUT R2, R0, 0x3, RZ, 0xc0, !PT ;  /* 0x0000000300027812 */ /* 0x001fe200078ec0ff */
[----:B------:R-:W-:Y:S03]  /*0170*/  BSSY.RECONVERGENT B1, `(.L_x_56) ;  /* 0x00000cb000017945 */ /* 0x000fe60003800200 */
[----:B------:R-:W-:-:S04]  /*0180*/  ISETP.NE.U32.AND P0, PT, R2, RZ, PT ;  /* 0x000000ff0200720c */ /* 0x000fc80003f05070 */
[----:B------:R-:W-:-:S13]  /*0190*/  ISETP.NE.AND.EX P0, PT, RZ, RZ, PT, P0 ;  /* 0x000000ffff00720c */ /* 0x000fda0003f05300 */
[----:B------:R-:W-:Y:S05]  /*01a0*/  @!P0 BRA `(.L_x_57) ;  /* 0x0000000c001c8947 */ /* 0x000fea0003800000 */
[----:B------:R-:W0:Y:S01]  /*01b0*/  LDC.64 R6, c[0x4][0x8] ;  /* 0x01000200ff067b82 */ /* 0x000e220000000a00 */
[----:B------:R-:W-:Y:S02]  /*01c0*/  IMAD.MOV.U32 R12, RZ, RZ, RZ ;  /* 0x000000ffff0c7224 */ /* 0x000fe400078e00ff */
[----:B0-----:R-:W-:-:S07]  /*01d0*/  IMAD.WIDE.U32 R6, R10, 0xc80, R6 ;  /* 0x00000c800a067825 */ /* 0x001fce00078e0006 */
.L_x_60:
[----:B0-----:R-:W-:Y:S01]  /*01e0*/  IMAD.MOV.U32 R13, RZ, RZ, RZ ;  /* 0x000000ffff0d7224 */ /* 0x001fe200078e00ff */
[----:B------:R-:W-:Y:S01]  /*01f0*/  CS2R R2, SRZ ;  /* 0x0000000000027805 */ /* 0x000fe2000001ff00 */
[----:B------:R-:W-:Y:S01]  /*0200*/  IMAD.MOV.U32 R15, RZ, RZ, RZ ;  /* 0x000000ffff0f7224 */ /* 0x000fe200078e00ff */
[----:B------:R-:W-:-:S07]  /*0210*/  CS2R R4, SRZ ;  /* 0x0000000000047805 */ /* 0x000fce000001ff00 */
.L_x_59:
[----:B------:R-:W0:Y:S01]  /*0220*/  S2R R14, SR_TID.X ;  /* 0x00000000000e7919 */ /* 0x000e220000002100 */
[----:B------:R-:W0:Y:S02]  /*0230*/  LDC.64 R8, c[0x0][0x380] ;  /* 0x0000e000ff087b82 */ /* 0x000e240000000a00 */
[----:B0-----:R-:W-:-:S04]  /*0240*/  IMAD.WIDE.U32 R8, R14, 0x30, R8 ;  /* 0x000000300e087825 */ /* 0x001fc800078e0008 */
[----:B------:R-:W-:-:S05]  /*0250*/  IMAD.WIDE.U32 R8, R15, 0x4, R8 ;  /* 0x000000040f087825 */ /* 0x000fca00078e0008 */
[----:B------:R0:W5:Y:S01]  /*0260*/  LDG.E R16, desc[UR4][R8.64+0x4] ;  /* 0x0000040408107981 */ /* 0x000162000c1e1900 */
[----:B------:R-:W-:-:S07]  /*0270*/  IMAD.MOV.U32 R17, RZ, RZ, RZ ;  /* 0x000000ffff117224 */ /* 0x000fce00078e00ff */
.L_x_58:
[----:B-----5:R-:W-:Y:S01]  /*0280*/  SHF.R.U32.HI R24, RZ, R17, R16 ;  /* 0x00000011ff187219 */ /* 0x020fe20000011610 */
[----:B0-----:R-:W-:-:S03]  /*0290*/  IMAD.SHL.U32 R8, R15, 0x20, RZ ;  /* 0x000000200f087824 */ /* 0x001fc600078e00ff */
[----:B------:R-:W-:Y:S01]  /*02a0*/  LOP3.LUT R9, R24, 0x1, RZ, 0xc0, !PT ;  /* 0x0000000118097812 */ /* 0x000fe200078ec0ff */
[----:B------:R-:W-:-:S03]  /*02b0*/  IMAD.IADD R8, R8, 0x1, R17 ;  /* 0x0000000108087824 */ /* 0x000fc600078e0211 */
[----:B------:R-:W-:Y:S01]  /*02c0*/  ISETP.NE.U32.AND P0, PT, R9, 0x1, PT ;  /* 0x000000010900780c */ /* 0x000fe20003f05070 */
[----:B------:R-:W-:-:S03]  /*02d0*/  IMAD R9, R8, 0x5, RZ ;  /* 0x0000000508097824 */ /* 0x000fc600078e02ff */
[----:B------:R-:W-:Y:S01]  /*02e0*/  R2P PR, R24, 0x7e ;  /* 0x0000007e18007804 */ /* 0x000fe20000000000 */
[----:B------:R-:W-:-:S08]  /*02f0*/  IMAD.WIDE.U32 R8, R9, 0x4, R6 ;  /* 0x0000000409087825 */ /* 0x000fd000078e0006 */
[----:B------:R-:W2:Y:S04]  /*0300*/  @!P0 LDG.E R18, desc[UR4][R8.64] ;  /* 0x0000000408128981 */ /* 0x000ea8000c1e1900 */
[----:B------:R-:W3:Y:S04]  /*0310*/  @P1 LDG.E R22, desc[UR4][R8.64+0x14] ;  /* 0x0000140408161981 */ /* 0x000ee8000c1e1900 */
[----:B------:R-:W4:Y:S04]  /*0320*/  @!P0 LDG.E R20, desc[UR4][R8.64+0x10] ;  /* 0x0000100408148981 */ /* 0x000f28000c1e1900 */
[----:B------:R-:W4:Y:S04]  /*0330*/  @P2 LDG.E R28, desc[UR4][R8.64+0x28] ;  /* 0x00002804081c2981 */ /* 0x000f28000c1e1900 */
[----:B------:R-:W4:Y:S04]  /*0340*/  @P1 LDG.E R26, desc[UR4][R8.64+0x24] ;  /* 0x00002404081a1981 */ /* 0x000f28000c1e1900 */
[----:B------:R-:W4:Y:S04]  /*0350*/  @P3 LDG.E R21, desc[UR4][R8.64+0x3c] ;  /* 0x00003c0408153981 */ /* 0x000f28000c1e1900 */
[----:B------:R-:W4:Y:S04]  /*0360*/  @P2 LDG.E R19, desc[UR4][R8.64+0x38] ;  /* 0x0000380408132981 */ /* 0x000f28000c1e1900 */
[----:B------:R-:W4:Y:S04]  /*0370*/  @P4 LDG.E R23, desc[UR4][R8.64+0x50] ;  /* 0x0000500408174981 */ /* 0x000f28000c1e1900 */
[----:B------:R-:W4:Y:S01]  /*0380*/  @P1 LDG.E R25, desc[UR4][R8.64+0x20] ;  /* 0x0000200408191981 */ /* 0x000f22000c1e1900 */
[----:B--2---:R-:W-:-:S03]  /*0390*/  @!P0 LOP3.LUT R13, R13, R18, RZ, 0x3c, !PT ;  /* 0x000000120d0d8212 */ /* 0x004fc600078e3cff */
[----:B------:R-:W2:Y:S01]  /*03a0*/  @!P0 LDG.E R18, desc[UR4][R8.64+0x8] ;  /* 0x0000080408128981 */ /* 0x000ea2000c1e1900 */
[----:B---3--:R-:W-:-:S03]  /*03b0*/  @P1 LOP3.LUT R13, R13, R22, RZ, 0x3c, !PT ;  /* 0x000000160d0d1212 */ /* 0x008fc600078e3cff */
[----:B------:R-:W3:Y:S01]  /*03c0*/  @P3 LDG.E R22, desc[UR4][R8.64+0x4c] ;  /* 0x00004c0408163981 */ /* 0x000ee2000c1e1900 */
[----:B----4-:R-:W-:-:S03]  /*03d0*/  @!P0 LOP3.LUT R3, R3, R20, RZ, 0x3c, !PT ;  /* 0x0000001403038212 */ /* 0x010fc600078e3cff */
[----:B------:R-:W4:Y:S01]  /*03e0*/  @P1 LDG.E R20, desc[UR4][R8.64+0x1c] ;  /* 0x00001c0408141981 */ /* 0x000f22000c1e1900 */
[----:B------:R-:W-:Y:S02]  /*03f0*/  @P2 LOP3.LUT R13, R13, R28, RZ, 0x3c, !PT ;  /* 0x0000001c0d0d2212 */ /* 0x000fe400078e3cff */
[----:B------:R-:W-:Y:S02]  /*0400*/  @P1 LOP3.LUT R3, R3, R26, RZ, 0x3c, !PT ;  /* 0x0000001a03031212 */ /* 0x000fe400078e3cff */
[----:B------:R-:W4:Y:S01]  /*0410*/  @P5 LDG.E R26, desc[UR4][R8.64+0x64] ;  /* 0x00006404081a5981 */ /* 0x000f22000c1e1900 */
[----:B------:R-:W-:-:S03]  /*0420*/  @P3 LOP3.LUT R13, R13, R21, RZ, 0x3c, !PT ;  /* 0x000000150d0d3212 */ /* 0x000fc600078e3cff */
[----:B------:R-:W4:Y:S01]  /*0430*/  @!P0 LDG.E R21, desc[UR4][R8.64+0xc] ;  /* 0x00000c0408158981 */ /* 0x000f22000c1e1900 */
[----:B------:R-:W-:-:S03]  /*0440*/  @P2 LOP3.LUT R3, R3, R19, RZ, 0x3c, !PT ;  /* 0x0000001303032212 */ /* 0x000fc600078e3cff */
[----:B------:R-:W4:Y:S01]  /*0450*/  @!P0 LDG.E R19, desc[UR4][R8.64+0x4] ;  /* 0x0000040408138981 */ /* 0x000f22000c1e1900 */
[----:B------:R-:W-:-:S03]  /*0460*/  @P4 LOP3.LUT R13, R13, R23, RZ, 0x3c, !PT ;  /* 0x000000170d0d4212 */ /* 0x000fc600078e3cff */
[----:B------:R-:W4:Y:S01]  /*0470*/  @P1 LDG.E R23, desc[UR4][R8.64+0x18] ;  /* 0x0000180408171981 */ /* 0x000f22000c1e1900 */
[----:B--2---:R-:W-:-:S03]  /*0480*/  @!P0 LOP3.LUT R5, R5, R18, RZ, 0x3c, !PT ;  /* 0x0000001205058212 */ /* 0x004fc600078e3cff */
[----:B------:R-:W2:Y:S01]  /*0490*/  @P2 LDG.E R18, desc[UR4][R8.64+0x30] ;  /* 0x0000300408122981 */ /* 0x000ea2000c1e1900 */
[----:B---3--:R-:W-:-:S03]  /*04a0*/  @P3 LOP3.LUT R3, R3, R22, RZ, 0x3c, !PT ;  /* 0x0000001603033212 */ /* 0x008fc600078e3cff */
[----:B------:R-:W3:Y:S01]  /*04b0*/  @P4 LDG.E R22, desc[UR4][R8.64+0x60] ;  /* 0x0000600408164981 */ /* 0x000ee2000c1e1900 */
[----:B----4-:R-:W-:-:S03]  /*04c0*/  @P1 LOP3.LUT R5, R5, R20, RZ, 0x3c, !PT ;  /* 0x0000001405051212 */ /* 0x010fc600078e3cff */
[----:B------:R-:W4:Y:S01]  /*04d0*/  @P3 LDG.E R20, desc[UR4][R8.64+0x44] ;  /* 0x0000440408143981 */ /* 0x000f22000c1e1900 */
[----:B------:R-:W-:-:S03]  /*04e0*/  @P5 LOP3.LUT R13, R13, R26, RZ, 0x3c, !PT ;  /* 0x0000001a0d0d5212 */ /* 0x000fc600078e3cff */
[----:B------:R-:W4:Y:S01]  /*04f0*/  @P6 LDG.E R26, desc[UR4][R8.64+0x78] ;  /* 0x00007804081a6981 */ /* 0x000f22000c1e1900 */
[----:B------:R-:W-:-:S03]  /*0500*/  @!P0 LOP3.LUT R2, R2, R21, RZ, 0x3c, !PT ;  /* 0x0000001502028212 */ /* 0x000fc600078e3cff */
[----:B------:R-:W4:Y:S01]  /*0510*/  @P2 LDG.E R21, desc[UR4][R8.64+0x34] ;  /* 0x0000340408152981 */ /* 0x000f22000c1e1900 */
[----:B------:R-:W-:-:S03]  /*0520*/  @!P0 LOP3.LUT R4, R4, R19, RZ, 0x3c, !PT ;  /* 0x0000001304048212 */ /* 0x000fc600078e3cff */
[----:B------:R-:W4:Y:S01]  /*0530*/  @P2 LDG.E R19, desc[UR4][R8.64+0x2c] ;  /* 0x00002c0408132981 */ /* 0x000f22000c1e1900 */
[----:B------:R-:W-:Y:S02]  /*0540*/  @P1 LOP3.LUT R2, R2, R25, RZ, 0x3c, !PT ;  /* 0x0000001902021212 */ /* 0x000fe400078e3cff */
[----:B------:R-:W-:Y:S01]  /*0550*/  @P1 LOP3.LUT R4, R4, R23, RZ, 0x3c, !PT ;  /* 0x0000001704041212 */ /* 0x000fe200078e3cff */
[----:B------:R-:W4:Y:S04]  /*0560*/  @P3 LDG.E R25, desc[UR4][R8.64+0x48] ;  /* 0x0000480408193981 */ /* 0x000f28000c1e1900 */
[----:B------:R-:W4:Y:S01]  /*0570*/  @P3 LDG.E R23, desc[UR4][R8.64+0x40] ;  /* 0x0000400408173981 */ /* 0x000f22000c1e1900 */
[----:B------:R-:W-:Y:S02]  /*0580*/  LOP3.LUT P0, RZ, R24, 0x80, RZ, 0xc0, !PT ;  /* 0x0000008018ff7812 */ /* 0x000fe4000780c0ff */
[----:B--2---:R-:W-:-:S02]  /*0590*/  @P2 LOP3.LUT R5, R5, R18, RZ, 0x3c, !PT ;  /* 0x0000001205052212 */ /* 0x004fc400078e3cff */
[----:B------:R-:W2:Y:S01]  /*05a0*/  @P4 LDG.E R18, desc[UR4][R8.64+0x58] ;  /* 0x0000580408124981 */ /* 0x000ea2000c1e1900 */
[----:B---3--:R-:W-:-:S03]  /*05b0*/  @P4 LOP3.LUT R3, R3, R22, RZ, 0x3c, !PT ;  /* 0x0000001603034212 */ /* 0x008fc600078e3cff */
[----:B------:R-:W3:Y:S01]  /*05c0*/  @P5 LDG.E R22, desc[UR4][R8.64+0x74] ;  /* 0x0000740408165981 */ /* 0x000ee2000c1e1900 */
[----:B----4-:R-:W-:-:S03]  /*05d0*/  @P3 LOP3.LUT R5, R5, R20, RZ, 0x3c, !PT ;  /* 0x0000001405053212 */ /* 0x010fc600078e3cff */
[----:B------:R-:W4:Y:S01]  /*05e0*/  @P5 LDG.E R20, desc[UR4][R8.64+0x6c] ;  /* 0x00006c0408145981 */ /* 0x000f22000c1e1900 */
[----:B------:R-:W-:-:S03]  /*05f0*/  @P6 LOP3.LUT R13, R13, R26, RZ, 0x3c, !PT ;  /* 0x0000001a0d0d6212 */ /* 0x000fc600078e3cff */
        /* <DEDUP_REMOVED lines=9> */
[----:B--2---:R-:W-:-:S03]  /*0690*/  @P4 LOP3.LUT R5, R5, R18, RZ, 0x3c, !PT ;  /* 0x0000001205054212 */ /* 0x004fc600078e3cff */
        /* <DEDUP_REMOVED lines=15> */
[----:B--2---:R-:W-:-:S04]  /*0790*/  @P6 LOP3.LUT R5, R5, R18, RZ, 0x3c, !PT ;  /* 0x0000001205056212 */ /* 0x004fc800078e3cff */
[----:B---3--:R-:W-:Y:S02]  /*07a0*/  @P0 LOP3.LUT R5, R5, R22, RZ, 0x3c, !PT ;  /* 0x0000001605050212 */ /* 0x008fe400078e3cff */
[----:B----4-:R-:W-:-:S04]  /*07b0*/  @P6 LOP3.LUT R3, R3, R20, RZ, 0x3c, !PT ;  /* 0x0000001403036212 */ /* 0x010fc800078e3cff */
[----:B------:R-:W-:Y:S02]  /*07c0*/  @P0 LOP3.LUT R3, R3, R26, RZ, 0x3c, !PT ;  /* 0x0000001a03030212 */ /* 0x000fe400078e3cff */
[----:B------:R-:W-:Y:S02]  /*07d0*/  @P6 LOP3.LUT R2, R2, R21, RZ, 0x3c, !PT ;  /* 0x0000001502026212 */ /* 0x000fe400078e3cff */
[----:B------:R-:W-:Y:S02]  /*07e0*/  @P6 LOP3.LUT R4, R4, R19, RZ, 0x3c, !PT ;  /* 0x0000001304046212 */ /* 0x000fe400078e3cff */
[----:B------:R-:W-:Y:S02]  /*07f0*/  @P0 LOP3.LUT R2, R2, R25, RZ, 0x3c, !PT ;  /* 0x0000001902020212 */ /* 0x000fe400078e3cff */
[----:B------:R-:W-:Y:S02]  /*0800*/  @P0 LOP3.LUT R4, R4, R23, RZ, 0x3c, !PT ;  /* 0x0000001704040212 */ /* 0x000fe400078e3cff */
[----:B------:R-:W-:-:S13]  /*0810*/  R2P PR, R24.B1, 0x7f ;  /* 0x0000007f18007804 */ /* 0x000fda0000001000 */
[----:B------:R-:W2:Y:S04]  /*0820*/  @P0 LDG.E R18, desc[UR4][R8.64+0xa0] ;  /* 0x0000a00408120981 */ /* 0x000ea8000c1e1900 */
[----:B------:R-:W3:Y:S04]  /*0830*/  @P1 LDG.E R20, desc[UR4][R8.64+0xb4] ;  /* 0x0000b40408141981 */ /* 0x000ee8000c1e1900 */
[----:B------:R-:W4:Y:S04]  /*0840*/  @P2 LDG.E R26, desc[UR4][R8.64+0xc8] ;  /* 0x0000c804081a2981 */ /* 0x000f28000c1e1900 */
[----:B------:R-:W4:Y:S04]  /*0850*/  @P3 LDG.E R28, desc[UR4][R8.64+0xdc] ;  /* 0x0000dc04081c3981 */ /* 0x000f28000c1e1900 */
[----:B------:R-:W4:Y:S04]  /*0860*/  @P0 LDG.E R19, desc[UR4][R8.64+0xa4] ;  /* 0x0000a40408130981 */ /* 0x000f28000c1e1900 */
[----:B------:R-:W4:Y:S04]  /*0870*/  @P0 LDG.E R22, desc[UR4][R8.64+0xb0] ;  /* 0x0000b00408160981 */ /* 0x000f28000c1e1900 */
[----:B------:R-:W4:Y:S04]  /*0880*/  @P4 LDG.E R25, desc[UR4][R8.64+0xf0] ;  /* 0x0000f00408194981 */ /* 0x000f28000c1e1900 */
[----:B------:R-:W4:Y:S04]  /*0890*/  @P0 LDG.E R21, desc[UR4][R8.64+0xac] ;  /* 0x0000ac0408150981 */ /* 0x000f28000c1e1900 */
[----:B------:R-:W4:Y:S01]  /*08a0*/  @P1 LDG.E R23, desc[UR4][R8.64+0xb8] ;  /* 0x0000b80408171981 */ /* 0x000f22000c1e1900 */
[----:B--2---:R-:W-:-:S03]  /*08b0*/  @P0 LOP3.LUT R13, R13, R18, RZ, 0x3c, !PT ;  /* 0x000000120d0d0212 */ /* 0x004fc600078e3cff */
[----:B------:R-:W2:Y:S01]  /*08c0*/  @P1 LDG.E R18, desc[UR4][R8.64+0xbc] ;  /* 0x0000bc0408121981 */ /* 0x000ea2000c1e1900 */
[----:B---3--:R-:W-:-:S03]  /*08d0*/  @P1 LOP3.LUT R13, R13, R20, RZ, 0x3c, !PT ;  /* 0x000000140d0d1212 */ /* 0x008fc600078e3cff */
[----:B------:R-:W3:Y:S01]  /*08e0*/  @P0 LDG.E R20, desc[UR4][R8.64+0xa8] ;  /* 0x0000a80408140981 */ /* 0x000ee2000c1e1900 */
[----:B----4-:R-:W-:-:S03]  /*08f0*/  @P2 LOP3.LUT R13, R13, R26, RZ, 0x3c, !PT ;  /* 0x0000001a0d0d2212 */ /* 0x010fc600078e3cff */
[----:B------:R-:W4:Y:S01]  /*0900*/  @P5 LDG.E R26, desc[UR4][R8.64+0x104] ;  /* 0x00010404081a5981 */ /* 0x000f22000c1e1900 */
[----:B------:R-:W-:Y:S02]  /*0910*/  @P3 LOP3.LUT R13, R13, R28, RZ, 0x3c, !PT ;  /* 0x0000001c0d0d3212 */ /* 0x000fe400078e3cff */
[----:B------:R-:W-:Y:S02]  /*0920*/  @P0 LOP3.LUT R4, R4, R19, RZ, 0x3c, !PT ;  /* 0x0000001304040212 */ /* 0x000fe400078e3cff */
        /* <DEDUP_REMOVED lines=9> */
[----:B---3--:R-:W-:-:S03]  /*09c0*/  @P0 LOP3.LUT R5, R5, R20, RZ, 0x3c, !PT ;  /* 0x0000001405050212 */ /* 0x008fc600078e3cff */
[----:B------:R-:W3:Y:S01]  /*09d0*/  @P1 LDG.E R20, desc[UR4][R8.64+0xc4] ;  /* 0x0000c40408141981 */ /* 0x000ee2000c1e1900 */
[----:B--2---:R-:W-:-:S03]  /*09e0*/  @P1 LOP3.LUT R5, R5, R18, RZ, 0x3c, !PT ;  /* 0x0000001205051212 */ /* 0x004fc600078e3cff */
[----:B------:R-:W2:Y:S01]  /*09f0*/  @P3 LDG.E R18, desc[UR4][R8.64+0xe4] ;  /* 0x0000e40408123981 */ /* 0x000ea2000c1e1900 */
[----:B------:R-:W-:Y:S02]  /*0a00*/  LOP3.LUT P0, RZ, R24, 0x8000, RZ, 0xc0, !PT ;  /* 0x0000800018ff7812 */ /* 0x000fe4000780c0ff */
[----:B----4-:R-:W-:Y:S01]  /*0a10*/  @P5 LOP3.LUT R13, R13, R26, RZ, 0x3c, !PT ;  /* 0x0000001a0d0d5212 */ /* 0x010fe200078e3cff */
[----:B------:R-:W4:Y:S04]  /*0a20*/  @P2 LDG.E R24, desc[UR4][R8.64+0xd8] ;  /* 0x0000d80408182981 */ /* 0x000f28000c1e1900 */
[----:B------:R-:W4:Y:S01]  /*0a30*/  @P6 LDG.E R26, desc[UR4][R8.64+0x118] ;  /* 0x00011804081a6981 */ /* 0x000f22000c1e1900 */
[----:B------:R-:W-:Y:S02]  /*0a40*/  @P1 LOP3.LUT R2, R2, R19, RZ, 0x3c, !PT ;  /* 0x0000001302021212 */ /* 0x000fe400078e3cff */
[----:B------:R-:W-:Y:S01]  /*0a50*/  @P2 LOP3.LUT R5, R5, R22, RZ, 0x3c, !PT ;  /* 0x0000001605052212 */ /* 0x000fe200078e3cff */
[----:B------:R-:W4:Y:S04]  /*0a60*/  @P3 LDG.E R19, desc[UR4][R8.64+0xe8] ;  /* 0x0000e80408133981 */ /* 0x000f28000c1e1900 */
[----:B------:R-:W4:Y:S01]  /*0a70*/  @P4 LDG.E R22, desc[UR4][R8.64+0xf8] ;  /* 0x0000f80408164981 */ /* 0x000f22000c1e1900 */
[----:B------:R-:W-:-:S03]  /*0a80*/  @P2 LOP3.LUT R4, R4, R21, RZ, 0x3c, !PT ;  /* 0x0000001504042212 */ /* 0x000fc600078e3cff */
[----:B------:R-:W4:Y:S01]  /*0a90*/  @P4 LDG.E R21, desc[UR4][R8.64+0xf4] ;  /* 0x0000f40408154981 */ /* 0x000f22000c1e1900 */
[----:B------:R-:W-:-:S03]  /*0aa0*/  @P2 LOP3.LUT R2, R2, R23, RZ, 0x3c, !PT ;  /* 0x0000001702022212 */ /* 0x000fc600078e3cff */
[----:B------:R-:W4:Y:S01]  /*0ab0*/  @P4 LDG.E R23, desc[UR4][R8.64+0xfc] ;  /* 0x0000fc0408174981 */ /* 0x000f22000c1e1900 */
[----:B------:R-:W-:-:S03]  /*0ac0*/  @P3 LOP3.LUT R4, R4, R25, RZ, 0x3c, !PT ;  /* 0x0000001904043212 */ /* 0x000fc600078e3cff */
[----:B------:R-:W4:Y:S04]  /*0ad0*/  @P5 LDG.E R25, desc[UR4][R8.64+0x108] ;  /* 0x0001080408195981 */ /* 0x000f28000c1e1900 */
[----:B------:R-:W4:Y:S01]  /*0ae0*/  @P0 LDG.E R27, desc[UR4][R8.64+0x138] ;  /* 0x00013804081b0981 */ /* 0x000f22000c1e1900 */
[----:B---3--:R-:W-:-:S03]  /*0af0*/  @P1 LOP3.LUT R3, R3, R20, RZ, 0x3c, !PT ;  /* 0x0000001403031212 */ /* 0x008fc600078e3cff */
[----:B------:R-:W3:Y:S01]  /*0b00*/  @P3 LDG.E R20, desc[UR4][R8.64+0xec] ;  /* 0x0000ec0408143981 */ /* 0x000ee2000c1e1900 */
[----:B--2---:R-:W-:-:S03]  /*0b10*/  @P3 LOP3.LUT R5, R5, R18, RZ, 0x3c, !PT ;  /* 0x0000001205053212 */ /* 0x004fc600078e3cff */
[----:B------:R-:W2:Y:S01]  /*0b20*/  @P5 LDG.E R18, desc[UR4][R8.64+0x10c] ;  /* 0x00010c0408125981 */ /* 0x000ea2000c1e1900 */
        /* <DEDUP_REMOVED lines=22> */
[----:B------:R-:W-:-:S05]  /*0c90*/  VIADD R17, R17, 0x10 ;  /* 0x0000001011117836 */ /* 0x000fca0000000000 */
[----:B------:R-:W-:Y:S02]  /*0ca0*/  ISETP.NE.AND P1, PT, R17, 0x20, PT ;  /* 0x000000201100780c */ /* 0x000fe40003f25270 */
[----:B------:R-:W-:Y:S02]  /*0cb0*/  @P5 LOP3.LUT R2, R2, R19, RZ, 0x3c, !PT ;  /* 0x0000001302025212 */ /* 0x000fe400078e3cff */
[----:B------:R-:W-:Y:S02]  /*0cc0*/  @P6 LOP3.LUT R4, R4, R21, RZ, 0x3c, !PT ;  /* 0x0000001504046212 */ /* 0x000fe400078e3cff */
[----:B------:R-:W-:Y:S02]  /*0cd0*/  @P6 LOP3.LUT R5, R5, R22, RZ, 0x3c, !PT ;  /* 0x0000001605056212 */ /* 0x000fe400078e3cff */
[----:B------:R-:W-:Y:S02]  /*0ce0*/  @P6 LOP3.LUT R2, R2, R23, RZ, 0x3c, !PT ;  /* 0x0000001702026212 */ /* 0x000fe400078e3cff */
[----:B------:R-:W-:-:S02]  /*0cf0*/  @P0 LOP3.LUT R4, R4, R25, RZ, 0x3c, !PT ;  /* 0x0000001904040212 */ /* 0x000fc400078e3cff */
[----:B------:R-:W-:Y:S02]  /*0d00*/  @P0 LOP3.LUT R2, R2, R27, RZ, 0x3c, !PT ;  /* 0x0000001b02020212 */ /* 0x000fe400078e3cff */
[----:B---3--:R-:W-:-:S04]  /*0d10*/  @P5 LOP3.LUT R3, R3, R20, RZ, 0x3c, !PT ;  /* 0x0000001403035212 */ /* 0x008fc800078e3cff */
[----:B--2---:R-:W-:Y:S02]  /*0d20*/  @P6 LOP3.LUT R3, R3, R18, RZ, 0x3c, !PT ;  /* 0x0000001203036212 */ /* 0x004fe400078e3cff */
[----:B----4-:R-:W-:Y:S02]  /*0d30*/  @P0 LOP3.LUT R5, R5, R24, RZ, 0x3c, !PT ;  /* 0x0000001805050212 */ /* 0x010fe400078e3cff */
[----:B------:R-:W-:Y:S01]  /*0d40*/  @P0 LOP3.LUT R3, R3, R26, RZ, 0x3c, !PT ;  /* 0x0000001a03030212 */ /* 0x000fe200078e3cff */
[----:B------:R-:W-:Y:S06]  /*0d50*/  @P1 BRA `(.L_x_58) ;  /* 0xfffffff400481947 */ /* 0x000fec000383ffff */
[----:B------:R-:W-:-:S05]  /*0d60*/  VIADD R15, R15, 0x1 ;  /* 0x000000010f0f7836 */ /* 0x000fca0000000000 */
[----:B------:R-:W-:-:S13]  /*0d70*/  ISETP.NE.AND P0, PT, R15, 0x5, PT ;  /* 0x000000050f00780c */ /* 0x000fda0003f05270 */
[----:B------:R-:W-:Y:S05]  /*0d80*/  @P0 BRA `(.L_x_59) ;  /* 0xfffffff400240947 */ /* 0x000fea000383ffff */
[----:B------:R-:W0:Y:S01]  /*0d90*/  LDC.64 R8, c[0x0][0x380] ;  /* 0x0000e000ff087b82 */ /* 0x000e220000000a00 */
[----:B------:R-:W-:Y:S01]  /*0da0*/  VIADD R12, R12, 0x1 ;  /* 0x000000010c0c7836 */ /* 0x000fe20000000000 */
[----:B------:R-:W-:-:S04]  /*0db0*/  LOP3.LUT R15, R0, 0x3, RZ, 0xc0, !PT ;  /* 0x00000003000f7812 */ /* 0x000fc800078ec0ff */
[----:B------:R-:W-:Y:S01]  /*0dc0*/  ISETP.GE.U32.AND P0, PT, R12, R15, PT ;  /* 0x0000000f0c00720c */ /* 0x000fe20003f06070 */
[----:B0-----:R-:W-:-:S05]  /*0dd0*/  IMAD.WIDE.U32 R8, R14, 0x30, R8 ;  /* 0x000000300e087825 */ /* 0x001fca00078e0008 */
[----:B------:R0:W-:Y:S04]  /*0de0*/  STG.E.64 desc[UR4][R8.64+0x8], R4 ;  /* 0x0000080408007986 */ /* 0x0001e8000c101b04 */
[----:B------:R0:W-:Y:S04]  /*0df0*/  STG.E.64 desc[UR4][R8.64+0x10], R2 ;  /* 0x0000100208007986 */ /* 0x0001e8000c101b04 */
[----:B------:R0:W-:Y:S01]  /*0e00*/  STG.E desc[UR4][R8.64+0x4], R13 ;  /* 0x0000040d08007986 */ /* 0x0001e2000c101904 */
[----:B------:R-:W-:Y:S05]  /*0e10*/  @!P0 BRA `(.L_x_60) ;  /* 0xfffffff000f08947 */ /* 0x000fea000383ffff */
.L_x_57:
[----:B------:R-:W-:Y:S05]  /*0e20*/  BSYNC.RECONVERGENT B1 ;  /* 0x0000000000017941 */ /* 0x000fea0003800200 */
.L_x_56:
[----:B------:R-:W-:Y:S01]  /*0e30*/  ISETP.GT.U32.AND P0, PT, R0, 0x3, PT ;  /* 0x000000030000780c */ /* 0x000fe20003f04070 */
[----:B------:R-:W-:Y:S01]  /*0e40*/  VIADD R10, R10, 0x1 ;  /* 0x000000010a0a7836 */ /* 0x000fe20000000000 */
[--C-:B------:R-:W-:Y:S02]  /*0e50*/  SHF.R.U64 R0, R0, 0x2, R11.reuse ;  /* 0x0000000200007819 */ /* 0x100fe4000000120b */
[----:B------:R-:W-:Y:S02]  /*0e60*/  ISETP.GT.U32.AND.EX P0, PT, R11, RZ, PT, P0 ;  /* 0x000000ff0b00720c */ /* 0x000fe40003f04100 */
[----:B------:R-:W-:-:S11]  /*0e70*/  SHF.R.U32.HI R11, RZ, 0x2, R11 ;  /* 0x00000002ff0b7819 */ /* 0x000fd6000001160b */
[----:B------:R-:W-:Y:S05]  /*0e80*/  @P0 BRA `(.L_x_61) ;  /* 0xfffffff000b40947 */ /* 0x000fea000383ffff */
.L_x_55:
[----:B------:R-:W-:Y:S05]  /*0e90*/  BSYNC.RECONVERGENT B0 ;  /* 0x0000000000007941 */ /* 0x000fea0003800200 */
.L_x_54:
[----:B0-----:R-:W0:Y:S01]  /*0ea0*/  S2R R5, SR_TID.X ;  /* 0x0000000000057919 */ /* 0x001e220000002100 */
[----:B------:R-:W0:Y:S02]  /*0eb0*/  LDC.64 R2, c[0x0][0x380] ;  /* 0x0000e000ff027b82 */ /* 0x000e240000000a00 */
[----:B0-----:R-:W-:-:S05]  /*0ec0*/  IMAD.WIDE.U32 R2, R5, 0x30, R2 ;  /* 0x0000003005027825 */ /* 0x001fca00078e0002 */
[----:B------:R-:W-:Y:S04]  /*0ed0*/  STG.E.64 desc[UR4][R2.64+0x18], RZ ;  /* 0x000018ff02007986 */ /* 0x000fe8000c101b04 */
[----:B------:R-:W-:Y:S04]  /*0ee0*/  STG.E desc[UR4][R2.64+0x20], RZ ;  /* 0x000020ff02007986 */ /* 0x000fe8000c101904 */
[----:B------:R-:W-:Y:S01]  /*0ef0*/  STG.E.64 desc[UR4][R2.64+0x28], RZ ;  /* 0x000028ff02007986 */ /* 0x000fe2000c101b04 */
[----:B------:R-:W-:Y:S05]  /*0f00*/  EXIT ;  /* 0x000000000000794d */ /* 0x000fea0003800000 */
.L_x_62:
        /* <DEDUP_REMOVED lines=15> */
.L_x_70:


//--------------------- .nv.global.init           --------------------------
	.section	.nv.global.init,"aw",@progbits
	.align	4
.nv.global.init:
	.type		mrg32k3aM1SubSeq,@object
	.size		mrg32k3aM1SubSeq,(mrg32k3aM2SubSeq - mrg32k3aM1SubSeq)
mrg32k3aM1SubSeq:
        /* <DEDUP_REMOVED lines=126> */
	.type		mrg32k3aM2SubSeq,@object
	.size		mrg32k3aM2SubSeq,(mrg32k3aM1 - mrg32k3aM2SubSeq)
mrg32k3aM2SubSeq:
        /* <DEDUP_REMOVED lines=126> */
	.type		mrg32k3aM1,@object
	.size		mrg32k3aM1,(mrg32k3aM1Seq - mrg32k3aM1)
mrg32k3aM1:
        /* <DEDUP_REMOVED lines=144> */
	.type		mrg32k3aM1Seq,@object
	.size		mrg32k3aM1Seq,(mrg32k3aM2 - mrg32k3aM1Seq)
mrg32k3aM1Seq:
        /* <DEDUP_REMOVED lines=144> */
	.type		mrg32k3aM2,@object
	.size		mrg32k3aM2,(mrg32k3aM2Seq - mrg32k3aM2)
mrg32k3aM2:
        /* <DEDUP_REMOVED lines=144> */
	.type		mrg32k3aM2Seq,@object
	.size		mrg32k3aM2Seq,(precalc_xorwow_matrix - mrg32k3aM2Seq)
mrg32k3aM2Seq:
        /* <DEDUP_REMOVED lines=144> */
	.type		precalc_xorwow_matrix,@object
	.size		precalc_xorwow_matrix,(precalc_xorwow_offset_matrix - precalc_xorwow_matrix)
precalc_xorwow_matrix:
        /* <DEDUP_REMOVED lines=6400> */
	.type		precalc_xorwow_offset_matrix,@object
	.size		precalc_xorwow_offset_matrix,($str - precalc_xorwow_offset_matrix)
precalc_xorwow_offset_matrix:
        /* <DEDUP_REMOVED lines=6400> */
	.type		$str,@object
	.size		$str,(.L_9 - $str)
$str:
        /*353c0*/ 	.byte	0x47, 0x52, 0x4e, 0x44, 0x3a, 0x20, 0x61, 0x20, 0x3d, 0x20, 0x25, 0x66, 0x2c, 0x20, 0x62, 0x20
        /*353d0*/ 	.byte	0x3d, 0x20, 0x25, 0x66, 0x2c, 0x20, 0x78, 0x20, 0x3d, 0x20, 0x25, 0x66, 0x0a, 0x00
.L_9:


//--------------------- .nv.shared.reserved.0     --------------------------
	.section	.nv.shared.reserved.0,"aw",@nobits
	.weak		__nv_reservedSMEM_offset_0_alias
	.size		__nv_reservedSMEM_offset_0_alias, 0, 64
	.other		__nv_reservedSMEM_offset_0_alias,@"STO_CUDA_RESERVED_SHARED STV_DEFAULT"
__nv_reservedSMEM_offset_0_alias:
	.zero		0
	.zero		64


//--------------------- .nv.constant0._Z22initGibbsParams_kernelP12_modelParamsP9_dlConfigP17curandStateXORWOW --------------------------
	.section	.nv.constant0._Z22initGibbsParams_kernelP12_modelParamsP9_dlConfigP17curandStateXORWOW,"a",@progbits
	.sectionflags	@""
	.align	4
.nv.constant0._Z22initGibbsParams_kernelP12_modelParamsP9_dlConfigP17curandStateXORWOW:
	.zero		920


//--------------------- .nv.constant0._Z12setup_kernelP17curandStateXORWOWj --------------------------
	.section	.nv.constant0._Z12setup_kernelP17curandStateXORWOWj,"a",@progbits
	.sectionflags	@""
	.align	4
.nv.constant0._Z12setup_kernelP17curandStateXORWOWj:
	.zero		908


//--------------------- SYMBOLS --------------------------

	.type		.nv.reservedSmem.offset0,@object
	.size		.nv.reservedSmem.offset0,0x4
	.type		vprintf,@function
